	.target	sm_90a

	.elftype	@"ET_EXEC"


//--------------------- .note.nv.tkinfo           --------------------------
	.section	.note.nv.tkinfo,"",@"SHT_NOTE"
	.sectionflags	@"SHF_NOTE_NV_TKINFO"
	.tkinfo
        /*0018*/ 	.word	0x00000002
        /*0030*/ 	.string	""
        /*0030*/ 	.string	"ptxas"
        /*0030*/ 	.string	"Cuda compilation tools, release 13.0, V13.0.88"
        /*0030*/ 	.string	"Build cuda_13.0.r13.0/compiler.36424714_0"
        /*0030*/ 	.string	"-arch sm_90a -m 64 "



//--------------------- .note.nv.cuinfo           --------------------------
	.section	.note.nv.cuinfo,"",@"SHT_NOTE"
	.sectionflags	@"SHF_NOTE_NV_CUINFO"
        /*0018*/ 	.short	0x0002
        /*001a*/ 	.short	0x005a
        /*001c*/ 	.short	0x0082
	.zero		2


//--------------------- .nv.info                  --------------------------
	.section	.nv.info,"",@"SHT_CUDA_INFO"
	.align	4


	//----- nvinfo : EIATTR_REGCOUNT
	.align		4
        /*0000*/ 	.byte	0x04, 0x2f
        /*0002*/ 	.short	(.L_12 - .L_11)
	.align		4
.L_11:
        /*0004*/ 	.word	index@(_ZN7cutlass13device_kernelINS_4gemm6kernel13GemmUniversalIN4cute5tupleIJiiiiEEENS1_10collective13CollectiveMmaINS1_37MainloopSm90TmaGmmaWarpSpecializedFP8ILi2ENS5_IJNS4_1CILi1EEESB_SB_EEENS1_35KernelTmaWarpSpecializedCooperativeEEENS5_IJNSA_ILi256EEENSA_ILi64EEENSA_ILi128EEEEEENS_12float_e4m3_tENS5_IJlSB_lEEESJ_SK_NS4_8TiledMMAINS4_8MMA_AtomIJNS4_4SM904GMMA30MMA_64x64x32_F32E4M3E4M3_SS_TNILNSO_7ScaleInE1ELSQ_1EEEEEENS4_6LayoutINS5_IJNSA_ILi2EEESB_SB_EEENS5_IJSB_NSA_ILi0EEESW_EEEEENS5_IJNS4_10UnderscoreESZ_SZ_EEEEENS4_13SM90_TMA_LOADENS4_14ComposedLayoutINS4_7SwizzleILi3ELi4ELi3EEENS4_18smem_ptr_flag_bitsILi8EEENST_INS5_IJNSA_ILi8EEESH_EEENS5_IJSH_SB_EEEEEEEvNS4_8identityES12_S1C_vS1D_EENS_8epilogue10collective6detail29Sm90TmaWarpSpecializedAdapterINS1G_15DefaultEpilogueISJ_SK_SK_NS1F_6thread17LinearCombinationISJ_Li1EffLNS1K_9ScaleType4KindE0ELNS_15FloatRoundStyleE2ESJ_EENS1_15EpilogueDefaultEEEEEvvEEEEvNT_6ParamsE)
        /*0008*/ 	.word	0x000000a8


	//----- nvinfo : EIATTR_FRAME_SIZE
	.align		4
.L_12:
        /*000c*/ 	.byte	0x04, 0x11
        /*000e*/ 	.short	(.L_14 - .L_13)
	.align		4
.L_13:
        /*0010*/ 	.word	index@(_ZN7cutlass13device_kernelINS_4gemm6kernel13GemmUniversalIN4cute5tupleIJiiiiEEENS1_10collective13CollectiveMmaINS1_37MainloopSm90TmaGmmaWarpSpecializedFP8ILi2ENS5_IJNS4_1CILi1EEESB_SB_EEENS1_35KernelTmaWarpSpecializedCooperativeEEENS5_IJNSA_ILi256EEENSA_ILi64EEENSA_ILi128EEEEEENS_12float_e4m3_tENS5_IJlSB_lEEESJ_SK_NS4_8TiledMMAINS4_8MMA_AtomIJNS4_4SM904GMMA30MMA_64x64x32_F32E4M3E4M3_SS_TNILNSO_7ScaleInE1ELSQ_1EEEEEENS4_6LayoutINS5_IJNSA_ILi2EEESB_SB_EEENS5_IJSB_NSA_ILi0EEESW_EEEEENS5_IJNS4_10UnderscoreESZ_SZ_EEEEENS4_13SM90_TMA_LOADENS4_14ComposedLayoutINS4_7SwizzleILi3ELi4ELi3EEENS4_18smem_ptr_flag_bitsILi8EEENST_INS5_IJNSA_ILi8EEESH_EEENS5_IJSH_SB_EEEEEEEvNS4_8identityES12_S1C_vS1D_EENS_8epilogue10collective6detail29Sm90TmaWarpSpecializedAdapterINS1G_15DefaultEpilogueISJ_SK_SK_NS1F_6thread17LinearCombinationISJ_Li1EffLNS1K_9ScaleType4KindE0ELNS_15FloatRoundStyleE2ESJ_EENS1_15EpilogueDefaultEEEEEvvEEEEvNT_6ParamsE)
        /*0014*/ 	.word	0x00000000


	//----- nvinfo : EIATTR_MIN_STACK_SIZE
	.align		4
.L_14:
        /*0018*/ 	.byte	0x04, 0x12
        /*001a*/ 	.short	(.L_16 - .L_15)
	.align		4
.L_15:
        /*001c*/ 	.word	index@(_ZN7cutlass13device_kernelINS_4gemm6kernel13GemmUniversalIN4cute5tupleIJiiiiEEENS1_10collective13CollectiveMmaINS1_37MainloopSm90TmaGmmaWarpSpecializedFP8ILi2ENS5_IJNS4_1CILi1EEESB_SB_EEENS1_35KernelTmaWarpSpecializedCooperativeEEENS5_IJNSA_ILi256EEENSA_ILi64EEENSA_ILi128EEEEEENS_12float_e4m3_tENS5_IJlSB_lEEESJ_SK_NS4_8TiledMMAINS4_8MMA_AtomIJNS4_4SM904GMMA30MMA_64x64x32_F32E4M3E4M3_SS_TNILNSO_7ScaleInE1ELSQ_1EEEEEENS4_6LayoutINS5_IJNSA_ILi2EEESB_SB_EEENS5_IJSB_NSA_ILi0EEESW_EEEEENS5_IJNS4_10UnderscoreESZ_SZ_EEEEENS4_13SM90_TMA_LOADENS4_14ComposedLayoutINS4_7SwizzleILi3ELi4ELi3EEENS4_18smem_ptr_flag_bitsILi8EEENST_INS5_IJNSA_ILi8EEESH_EEENS5_IJSH_SB_EEEEEEEvNS4_8identityES12_S1C_vS1D_EENS_8epilogue10collective6detail29Sm90TmaWarpSpecializedAdapterINS1G_15DefaultEpilogueISJ_SK_SK_NS1F_6thread17LinearCombinationISJ_Li1EffLNS1K_9ScaleType4KindE0ELNS_15FloatRoundStyleE2ESJ_EENS1_15EpilogueDefaultEEEEEvvEEEEvNT_6ParamsE)
        /*0020*/ 	.word	0x00000000
.L_16:


//--------------------- .nv.compat                --------------------------
	.section	.nv.compat,"",@"SHT_CUDA_COMPAT_INFO"
	.align	4
        /*0000*/ 	.byte	0x02, 0x09, 0x01, 0x00, 0x02, 0x02, 0x04, 0x00, 0x02, 0x05, 0x05, 0x00, 0x03, 0x07, 0x01, 0x01
        /*0010*/ 	.byte	0x02, 0x03, 0x01, 0x00, 0x02, 0x06, 0x01, 0x00, 0x04, 0x0b, 0x08, 0x00, 0x00, 0x00, 0x00, 0x00
        /*0020*/ 	.byte	0x00, 0x00, 0x00, 0x00


//--------------------- .nv.info._ZN7cutlass13device_kernelINS_4gemm6kernel13GemmUniversalIN4cute5tupleIJiiiiEEENS1_10collective13CollectiveMmaINS1_37MainloopSm90TmaGmmaWarpSpecializedFP8ILi2ENS5_IJNS4_1CILi1EEESB_SB_EEENS1_35KernelTmaWarpSpecializedCooperativeEEENS5_IJNSA_ILi256EEENSA_ILi64EEENSA_ILi128EEEEEENS_12float_e4m3_tENS5_IJlSB_lEEESJ_SK_NS4_8TiledMMAINS4_8MMA_AtomIJNS4_4SM904GMMA30MMA_64x64x32_F32E4M3E4M3_SS_TNILNSO_7ScaleInE1ELSQ_1EEEEEENS4_6LayoutINS5_IJNSA_ILi2EEESB_SB_EEENS5_IJSB_NSA_ILi0EEESW_EEEEENS5_IJNS4_10UnderscoreESZ_SZ_EEEEENS4_13SM90_TMA_LOADENS4_14ComposedLayoutINS4_7SwizzleILi3ELi4ELi3EEENS4_18smem_ptr_flag_bitsILi8EEENST_INS5_IJNSA_ILi8EEESH_EEENS5_IJSH_SB_EEEEEEEvNS4_8identityES12_S1C_vS1D_EENS_8epilogue10collective6detail29Sm90TmaWarpSpecializedAdapterINS1G_15DefaultEpilogueISJ_SK_SK_NS1F_6thread17LinearCombinationISJ_Li1EffLNS1K_9ScaleType4KindE0ELNS_15FloatRoundStyleE2ESJ_EENS1_15EpilogueDefaultEEEEEvvEEEEvNT_6ParamsE --------------------------
	.section	.nv.info._ZN7cutlass13device_kernelINS_4gemm6kernel13GemmUniversalIN4cute5tupleIJiiiiEEENS1_10collective13CollectiveMmaINS1_37MainloopSm90TmaGmmaWarpSpecializedFP8ILi2ENS5_IJNS4_1CILi1EEESB_SB_EEENS1_35KernelTmaWarpSpecializedCooperativeEEENS5_IJNSA_ILi256EEENSA_ILi64EEENSA_ILi128EEEEEENS_12float_e4m3_tENS5_IJlSB_lEEESJ_SK_NS4_8TiledMMAINS4_8MMA_AtomIJNS4_4SM904GMMA30MMA_64x64x32_F32E4M3E4M3_SS_TNILNSO_7ScaleInE1ELSQ_1EEEEEENS4_6LayoutINS5_IJNSA_ILi2EEESB_SB_EEENS5_IJSB_NSA_ILi0EEESW_EEEEENS5_IJNS4_10UnderscoreESZ_SZ_EEEEENS4_13SM90_TMA_LOADENS4_14ComposedLayoutINS4_7SwizzleILi3ELi4ELi3EEENS4_18smem_ptr_flag_bitsILi8EEENST_INS5_IJNSA_ILi8EEESH_EEENS5_IJSH_SB_EEEEEEEvNS4_8identityES12_S1C_vS1D_EENS_8epilogue10collective6detail29Sm90TmaWarpSpecializedAdapterINS1G_15DefaultEpilogueISJ_SK_SK_NS1F_6thread17LinearCombinationISJ_Li1EffLNS1K_9ScaleType4KindE0ELNS_15FloatRoundStyleE2ESJ_EENS1_15EpilogueDefaultEEEEEvvEEEEvNT_6ParamsE,"",@"SHT_CUDA_INFO"
	.sectionflags	@""
	.align	4


	//----- nvinfo : EIATTR_CUDA_API_VERSION
	.align		4
        /*0000*/ 	.byte	0x04, 0x37
        /*0002*/ 	.short	(.L_18 - .L_17)
.L_17:
        /*0004*/ 	.word	0x00000082


	//----- nvinfo : EIATTR_KPARAM_INFO
	.align		4
.L_18:
        /*0008*/ 	.byte	0x04, 0x17
        /*000a*/ 	.short	(.L_20 - .L_19)
.L_19:
        /*000c*/ 	.word	0x00000000
        /*0010*/ 	.short	0x0000
        /*0012*/ 	.short	0x0070
        /*0014*/ 	.byte	0x00, 0xf0, 0x01, 0x10


	//----- nvinfo : EIATTR_SPARSE_MMA_MASK
	.align		4
.L_20:
        /*0018*/ 	.byte	0x03, 0x50
        /*001a*/ 	.short	0x0000


	//----- nvinfo : EIATTR_MAXREG_COUNT
	.align		4
        /*001c*/ 	.byte	0x03, 0x1b
        /*001e*/ 	.short	0x00a8


	//----- nvinfo : EIATTR_NUM_BARRIERS
	.align		4
        /*0020*/ 	.byte	0x02, 0x4c
        /*0022*/ 	.byte	0x01
	.zero		1


	//----- nvinfo : EIATTR_MERCURY_ISA_VERSION
	.align		4
        /*0024*/ 	.byte	0x03, 0x5f
        /*0026*/ 	.short	0x0101


	//----- nvinfo : EIATTR_INT_WARP_WIDE_INSTR_OFFSETS
	.align		4
        /*0028*/ 	.byte	0x04, 0x31
        /*002a*/ 	.short	(.L_22 - .L_21)


	//   ....[0]....
.L_21:
        /*002c*/ 	.word	0x00000390


	//   ....[1]....
        /*0030*/ 	.word	0x000003a0


	//   ....[2]....
        /*0034*/ 	.word	0x00000490


	//----- nvinfo : EIATTR_COOP_GROUP_MASK_REGIDS
	.align		4
.L_22:
        /*0038*/ 	.byte	0x04, 0x29
        /*003a*/ 	.short	(.L_24 - .L_23)


	//   ....[0]....
.L_23:
        /*003c*/ 	.word	0xffffffff


	//   ....[1]....
        /*0040*/ 	.word	0xffffffff


	//   ....[2]....
        /*0044*/ 	.word	0xffffffff


	//   ....[3]....
        /*0048*/ 	.word	0xffffffff


	//   ....[4]....
        /*004c*/ 	.word	0xffffffff


	//----- nvinfo : EIATTR_COOP_GROUP_INSTR_OFFSETS
	.align		4
.L_24:
        /*0050*/ 	.byte	0x04, 0x28
        /*0052*/ 	.short	(.L_26 - .L_25)


	//   ....[0]....
.L_25:
        /*0054*/ 	.word	0x00000060


	//   ....[1]....
        /*0058*/ 	.word	0x00000070


	//   ....[2]....
        /*005c*/ 	.word	0x00000130


	//   ....[3]....
        /*0060*/ 	.word	0x00000280


	//   ....[4]....
        /*0064*/ 	.word	0x00000f80


	//----- nvinfo : EIATTR_REG_RECONFIG
	.align		4
.L_26:
        /*0068*/ 	.byte	0x01, 0x54
	.zero		2


	//----- nvinfo : EIATTR_MBARRIER_INSTR_OFFSETS
	.align		4
        /*006c*/ 	.byte	0x04, 0x39
        /*006e*/ 	.short	(.L_28 - .L_27)


	//   ....[0]....
.L_27:
        /*0070*/ 	.word	0x00000230
        /*0074*/ 	.word	0x000000ff
        /*0078*/ 	.word	0x00000000
        /*007c*/ 	.short	0x0100
        /*007e*/ 	.byte	0x08
	.zero		1


	//   ....[1]....
        /*0080*/ 	.word	0x00000240
        /*0084*/ 	.word	0x000000ff
        /*0088*/ 	.word	0x00000010
        /*008c*/ 	.short	0x0100
        /*008e*/ 	.byte	0x08
	.zero		1


	//   ....[2]....
        /*0090*/ 	.word	0x00000250
        /*0094*/ 	.word	0x000000ff
        /*0098*/ 	.word	0x00000008
        /*009c*/ 	.short	0x0100
        /*009e*/ 	.byte	0x08
	.zero		1


	//   ....[3]....
        /*00a0*/ 	.word	0x00000260
        /*00a4*/ 	.word	0x000000ff
        /*00a8*/ 	.word	0x00000018
        /*00ac*/ 	.short	0x0100
        /*00ae*/ 	.byte	0x08
	.zero		1


	//   ....[4]....
        /*00b0*/ 	.word	0x000004e0
        /*00b4*/ 	.word	0x000000ff
        /*00b8*/ 	.word	0x00000030
        /*00bc*/ 	.short	0x0100
        /*00be*/ 	.byte	0x06
	.zero		1


	//   ....[5]....
        /*00c0*/ 	.word	0x00000540
        /*00c4*/ 	.word	0x000000ff
        /*00c8*/ 	.word	0x00000038
        /*00cc*/ 	.short	0x0100
        /*00ce*/ 	.byte	0x06
	.zero		1


	//   ....[6]....
        /*00d0*/ 	.word	0x000014b0
        /*00d4*/ 	.word	0x000000ff
        /*00d8*/ 	.word	0x00000000
        /*00dc*/ 	.short	0x010a
        /*00de*/ 	.byte	0x06
	.zero		1


	//   ....[7]....
        /*00e0*/ 	.word	0x000014f0
        /*00e4*/ 	.word	0x000000ff
        /*00e8*/ 	.word	0x00000000
        /*00ec*/ 	.short	0x010a
        /*00ee*/ 	.byte	0x06
	.zero		1


	//   ....[8]....
        /*00f0*/ 	.word	0x00001fe0
        /*00f4*/ 	.word	0x000000ff
        /*00f8*/ 	.word	0x00000000
        /*00fc*/ 	.short	0x010a
        /*00fe*/ 	.byte	0x0e
	.zero		1


	//   ....[9]....
        /*0100*/ 	.word	0x00002020
        /*0104*/ 	.word	0x000000ff
        /*0108*/ 	.word	0x00000000
        /*010c*/ 	.short	0x010a
        /*010e*/ 	.byte	0x0e
	.zero		1


	//   ....[10]....
        /*0110*/ 	.word	0x00002810
        /*0114*/ 	.word	0x000000ff
        /*0118*/ 	.word	0x00000000
        /*011c*/ 	.short	0x0101
        /*011e*/ 	.byte	0x08
	.zero		1


	//   ....[11]....
        /*0120*/ 	.word	0x00002e40
        /*0124*/ 	.word	0x000000ff
        /*0128*/ 	.word	0x00000000
        /*012c*/ 	.short	0x0101
        /*012e*/ 	.byte	0x06
	.zero		1


	//   ....[12]....
        /*0130*/ 	.word	0x00008960
        /*0134*/ 	.word	0x00000012
        /*0138*/ 	.word	0x00000010
        /*013c*/ 	.short	0x010a
        /*013e*/ 	.byte	0x3f
	.zero		1


	//   ....[13]....
        /*0140*/ 	.word	0x00008d30
        /*0144*/ 	.word	0x00000006
        /*0148*/ 	.word	0x00000038
        /*014c*/ 	.short	0x0101
        /*014e*/ 	.byte	0x3f
	.zero		1


	//   ....[14]....
        /*0150*/ 	.word	0x00009420
        /*0154*/ 	.word	0x00000007
        /*0158*/ 	.word	0x00000000
        /*015c*/ 	.short	0x010a
        /*015e*/ 	.byte	0x3f
	.zero		1


	//   ....[15]....
        /*0160*/ 	.word	0x000094a0
        /*0164*/ 	.word	0x00000005
        /*0168*/ 	.word	0x00000000
        /*016c*/ 	.short	0x010a
        /*016e*/ 	.byte	0x3f
	.zero		1


	//   ....[16]....
        /*0170*/ 	.word	0x00009510
        /*0174*/ 	.word	0x0000000b
        /*0178*/ 	.word	0x00000000
        /*017c*/ 	.short	0x010a
        /*017e*/ 	.byte	0x3f
	.zero		1


	//   ....[17]....
        /*0180*/ 	.word	0x00009570
        /*0184*/ 	.word	0x0000000c
        /*0188*/ 	.word	0x00000000
        /*018c*/ 	.short	0x010a
        /*018e*/ 	.byte	0x3f
	.zero		1


	//   ....[18]....
        /*0190*/ 	.word	0x00009640
        /*0194*/ 	.word	0x00000012
        /*0198*/ 	.word	0x00000010
        /*019c*/ 	.short	0x010a
        /*019e*/ 	.byte	0x3f
	.zero		1


	//   ....[19]....
        /*01a0*/ 	.word	0x00009720
        /*01a4*/ 	.word	0x00000007
        /*01a8*/ 	.word	0x00000000
        /*01ac*/ 	.short	0x010a
        /*01ae*/ 	.byte	0x3f
	.zero		1


	//----- nvinfo : EIATTR_NUM_MBARRIERS
	.align		4
.L_28:
        /*01b0*/ 	.byte	0x03, 0x38
        /*01b2*/ 	.short	0x0006


	//----- nvinfo : EIATTR_EXIT_INSTR_OFFSETS
	.align		4
        /*01b4*/ 	.byte	0x04, 0x1c
        /*01b6*/ 	.short	(.L_30 - .L_29)


	//   ....[0]....
.L_29:
        /*01b8*/ 	.word	0x00000590


	//   ....[1]....
        /*01bc*/ 	.word	0x00000e50


	//   ....[2]....
        /*01c0*/ 	.word	0x00007fd0


	//   ....[3]....
        /*01c4*/ 	.word	0x00008600


	//   ....[4]....
        /*01c8*/ 	.word	0x000094f0


	//----- nvinfo : EIATTR_MAX_THREADS
	.align		4
.L_30:
        /*01cc*/ 	.byte	0x04, 0x05
        /*01ce*/ 	.short	(.L_32 - .L_31)
.L_31:
        /*01d0*/ 	.word	0x00000180
        /*01d4*/ 	.word	0x00000001
        /*01d8*/ 	.word	0x00000001


	//----- nvinfo : EIATTR_CRS_STACK_SIZE
	.align		4
.L_32:
        /*01dc*/ 	.byte	0x04, 0x1e
        /*01de*/ 	.short	(.L_34 - .L_33)
.L_33:
        /*01e0*/ 	.word	0x00000000


	//----- nvinfo : EIATTR_CBANK_PARAM_SIZE
	.align		4
.L_34:
        /*01e4*/ 	.byte	0x03, 0x19
        /*01e6*/ 	.short	0x0470


	//----- nvinfo : EIATTR_PARAM_CBANK
	.align		4
        /*01e8*/ 	.byte	0x04, 0x0a
        /*01ea*/ 	.short	(.L_36 - .L_35)
	.align		4
.L_35:
        /*01ec*/ 	.word	index@(.nv.constant0._ZN7cutlass13device_kernelINS_4gemm6kernel13GemmUniversalIN4cute5tupleIJiiiiEEENS1_10collective13CollectiveMmaINS1_37MainloopSm90TmaGmmaWarpSpecializedFP8ILi2ENS5_IJNS4_1CILi1EEESB_SB_EEENS1_35KernelTmaWarpSpecializedCooperativeEEENS5_IJNSA_ILi256EEENSA_ILi64EEENSA_ILi128EEEEEENS_12float_e4m3_tENS5_IJlSB_lEEESJ_SK_NS4_8TiledMMAINS4_8MMA_AtomIJNS4_4SM904GMMA30MMA_64x64x32_F32E4M3E4M3_SS_TNILNSO_7ScaleInE1ELSQ_1EEEEEENS4_6LayoutINS5_IJNSA_ILi2EEESB_SB_EEENS5_IJSB_NSA_ILi0EEESW_EEEEENS5_IJNS4_10UnderscoreESZ_SZ_EEEEENS4_13SM90_TMA_LOADENS4_14ComposedLayoutINS4_7SwizzleILi3ELi4ELi3EEENS4_18smem_ptr_flag_bitsILi8EEENST_INS5_IJNSA_ILi8EEESH_EEENS5_IJSH_SB_EEEEEEEvNS4_8identityES12_S1C_vS1D_EENS_8epilogue10collective6detail29Sm90TmaWarpSpecializedAdapterINS1G_15DefaultEpilogueISJ_SK_SK_NS1F_6thread17LinearCombinationISJ_Li1EffLNS1K_9ScaleType4KindE0ELNS_15FloatRoundStyleE2ESJ_EENS1_15EpilogueDefaultEEEEEvvEEEEvNT_6ParamsE)
        /*01f0*/ 	.short	0x0210
        /*01f2*/ 	.short	0x0470


	//----- nvinfo : EIATTR_SW_WAR
	.align		4
.L_36:
        /*01f4*/ 	.byte	0x04, 0x36
        /*01f6*/ 	.short	(.L_38 - .L_37)
.L_37:
        /*01f8*/ 	.word	0x00000008
.L_38:


//--------------------- .nv.callgraph             --------------------------
	.section	.nv.callgraph,"",@"SHT_CUDA_CALLGRAPH"
	.align	4
	.sectionentsize	8
	.align		4
        /*0000*/ 	.word	0x00000000
	.align		4
        /*0004*/ 	.word	0xffffffff
	.align		4
        /*0008*/ 	.word	0x00000000
	.align		4
        /*000c*/ 	.word	0xfffffffe
	.align		4
        /*0010*/ 	.word	0x00000000
	.align		4
        /*0014*/ 	.word	0xfffffffd
	.align		4
        /*0018*/ 	.word	0x00000000
	.align		4
        /*001c*/ 	.word	0xfffffffc


//--------------------- .nv.constant4             --------------------------
	.section	.nv.constant4,"a",@progbits
	.align	8
	.align		8
.nv.constant4:
        /*0000*/ 	.dword	_ZN40_INTERNAL_9b8227d5_4_k_cu_0c2010dd_206344cuda3std3__45__cpo5beginE
	.align		8
        /*0008*/ 	.dword	_ZN40_INTERNAL_9b8227d5_4_k_cu_0c2010dd_206344cuda3std3__45__cpo3endE
	.align		8
        /*0010*/ 	.dword	_ZN40_INTERNAL_9b8227d5_4_k_cu_0c2010dd_206344cuda3std3__45__cpo6cbeginE
	.align		8
        /*0018*/ 	.dword	_ZN40_INTERNAL_9b8227d5_4_k_cu_0c2010dd_206344cuda3std3__45__cpo4cendE
	.align		8
        /*0020*/ 	.dword	_ZN40_INTERNAL_9b8227d5_4_k_cu_0c2010dd_206344cuda3std3__442_GLOBAL__N__9b8227d5_4_k_cu_0c2010dd_206346ignoreE
	.align		8
        /*0028*/ 	.dword	_ZN40_INTERNAL_9b8227d5_4_k_cu_0c2010dd_206344cuda3std3__419piecewise_constructE
	.align		8
        /*0030*/ 	.dword	_ZN40_INTERNAL_9b8227d5_4_k_cu_0c2010dd_206344cuda3std3__48in_placeE
	.align		8
        /*0038*/ 	.dword	_ZN40_INTERNAL_9b8227d5_4_k_cu_0c2010dd_206344cuda3std6ranges3__45__cpo4swapE
	.align		8
        /*0040*/ 	.dword	_ZN40_INTERNAL_9b8227d5_4_k_cu_0c2010dd_206344cuda3std6ranges3__45__cpo9iter_moveE
	.align		8
        /*0048*/ 	.dword	_ZN40_INTERNAL_9b8227d5_4_k_cu_0c2010dd_206344cute7productE
	.align		8
        /*0050*/ 	.dword	_ZN40_INTERNAL_9b8227d5_4_k_cu_0c2010dd_206344cute1_E


//--------------------- .text._ZN7cutlass13device_kernelINS_4gemm6kernel13GemmUniversalIN4cute5tupleIJiiiiEEENS1_10collective13CollectiveMmaINS1_37MainloopSm90TmaGmmaWarpSpecializedFP8ILi2ENS5_IJNS4_1CILi1EEESB_SB_EEENS1_35KernelTmaWarpSpecializedCooperativeEEENS5_IJNSA_ILi256EEENSA_ILi64EEENSA_ILi128EEEEEENS_12float_e4m3_tENS5_IJlSB_lEEESJ_SK_NS4_8TiledMMAINS4_8MMA_AtomIJNS4_4SM904GMMA30MMA_64x64x32_F32E4M3E4M3_SS_TNILNSO_7ScaleInE1ELSQ_1EEEEEENS4_6LayoutINS5_IJNSA_ILi2EEESB_SB_EEENS5_IJSB_NSA_ILi0EEESW_EEEEENS5_IJNS4_10UnderscoreESZ_SZ_EEEEENS4_13SM90_TMA_LOADENS4_14ComposedLayoutINS4_7SwizzleILi3ELi4ELi3EEENS4_18smem_ptr_flag_bitsILi8EEENST_INS5_IJNSA_ILi8EEESH_EEENS5_IJSH_SB_EEEEEEEvNS4_8identityES12_S1C_vS1D_EENS_8epilogue10collective6detail29Sm90TmaWarpSpecializedAdapterINS1G_15DefaultEpilogueISJ_SK_SK_NS1F_6thread17LinearCombinationISJ_Li1EffLNS1K_9ScaleType4KindE0ELNS_15FloatRoundStyleE2ESJ_EENS1_15EpilogueDefaultEEEEEvvEEEEvNT_6ParamsE --------------------------
	.section	.text._ZN7cutlass13device_kernelINS_4gemm6kernel13GemmUniversalIN4cute5tupleIJiiiiEEENS1_10collective13CollectiveMmaINS1_37MainloopSm90TmaGmmaWarpSpecializedFP8ILi2ENS5_IJNS4_1CILi1EEESB_SB_EEENS1_35KernelTmaWarpSpecializedCooperativeEEENS5_IJNSA_ILi256EEENSA_ILi64EEENSA_ILi128EEEEEENS_12float_e4m3_tENS5_IJlSB_lEEESJ_SK_NS4_8TiledMMAINS4_8MMA_AtomIJNS4_4SM904GMMA30MMA_64x64x32_F32E4M3E4M3_SS_TNILNSO_7ScaleInE1ELSQ_1EEEEEENS4_6LayoutINS5_IJNSA_ILi2EEESB_SB_EEENS5_IJSB_NSA_ILi0EEESW_EEEEENS5_IJNS4_10UnderscoreESZ_SZ_EEEEENS4_13SM90_TMA_LOADENS4_14ComposedLayoutINS4_7SwizzleILi3ELi4ELi3EEENS4_18smem_ptr_flag_bitsILi8EEENST_INS5_IJNSA_ILi8EEESH_EEENS5_IJSH_SB_EEEEEEEvNS4_8identityES12_S1C_vS1D_EENS_8epilogue10collective6detail29Sm90TmaWarpSpecializedAdapterINS1G_15DefaultEpilogueISJ_SK_SK_NS1F_6thread17LinearCombinationISJ_Li1EffLNS1K_9ScaleType4KindE0ELNS_15FloatRoundStyleE2ESJ_EENS1_15EpilogueDefaultEEEEEvvEEEEvNT_6ParamsE,"ax",@progbits
	.align	128
.text._ZN7cutlass13device_kernelINS_4gemm6kernel13GemmUniversalIN4cute5tupleIJiiiiEEENS1_10collective13CollectiveMmaINS1_37MainloopSm90TmaGmmaWarpSpecializedFP8ILi2ENS5_IJNS4_1CILi1EEESB_SB_EEENS1_35KernelTmaWarpSpecializedCooperativeEEENS5_IJNSA_ILi256EEENSA_ILi64EEENSA_ILi128EEEEEENS_12float_e4m3_tENS5_IJlSB_lEEESJ_SK_NS4_8TiledMMAINS4_8MMA_AtomIJNS4_4SM904GMMA30MMA_64x64x32_F32E4M3E4M3_SS_TNILNSO_7ScaleInE1ELSQ_1EEEEEENS4_6LayoutINS5_IJNSA_ILi2EEESB_SB_EEENS5_IJSB_NSA_ILi0EEESW_EEEEENS5_IJNS4_10UnderscoreESZ_SZ_EEEEENS4_13SM90_TMA_LOADENS4_14ComposedLayoutINS4_7SwizzleILi3ELi4ELi3EEENS4_18smem_ptr_flag_bitsILi8EEENST_INS5_IJNSA_ILi8EEESH_EEENS5_IJSH_SB_EEEEEEEvNS4_8identityES12_S1C_vS1D_EENS_8epilogue10collective6detail29Sm90TmaWarpSpecializedAdapterINS1G_15DefaultEpilogueISJ_SK_SK_NS1F_6thread17LinearCombinationISJ_Li1EffLNS1K_9ScaleType4KindE0ELNS_15FloatRoundStyleE2ESJ_EENS1_15EpilogueDefaultEEEEEvvEEEEvNT_6ParamsE:
        .type           _ZN7cutlass13device_kernelINS_4gemm6kernel13GemmUniversalIN4cute5tupleIJiiiiEEENS1_10collective13CollectiveMmaINS1_37MainloopSm90TmaGmmaWarpSpecializedFP8ILi2ENS5_IJNS4_1CILi1EEESB_SB_EEENS1_35KernelTmaWarpSpecializedCooperativeEEENS5_IJNSA_ILi256EEENSA_ILi64EEENSA_ILi128EEEEEENS_12float_e4m3_tENS5_IJlSB_lEEESJ_SK_NS4_8TiledMMAINS4_8MMA_AtomIJNS4_4SM904GMMA30MMA_64x64x32_F32E4M3E4M3_SS_TNILNSO_7ScaleInE1ELSQ_1EEEEEENS4_6LayoutINS5_IJNSA_ILi2EEESB_SB_EEENS5_IJSB_NSA_ILi0EEESW_EEEEENS5_IJNS4_10UnderscoreESZ_SZ_EEEEENS4_13SM90_TMA_LOADENS4_14ComposedLayoutINS4_7SwizzleILi3ELi4ELi3EEENS4_18smem_ptr_flag_bitsILi8EEENST_INS5_IJNSA_ILi8EEESH_EEENS5_IJSH_SB_EEEEEEEvNS4_8identityES12_S1C_vS1D_EENS_8epilogue10collective6detail29Sm90TmaWarpSpecializedAdapterINS1G_15DefaultEpilogueISJ_SK_SK_NS1F_6thread17LinearCombinationISJ_Li1EffLNS1K_9ScaleType4KindE0ELNS_15FloatRoundStyleE2ESJ_EENS1_15EpilogueDefaultEEEEEvvEEEEvNT_6ParamsE,@function
        .size           _ZN7cutlass13device_kernelINS_4gemm6kernel13GemmUniversalIN4cute5tupleIJiiiiEEENS1_10collective13CollectiveMmaINS1_37MainloopSm90TmaGmmaWarpSpecializedFP8ILi2ENS5_IJNS4_1CILi1EEESB_SB_EEENS1_35KernelTmaWarpSpecializedCooperativeEEENS5_IJNSA_ILi256EEENSA_ILi64EEENSA_ILi128EEEEEENS_12float_e4m3_tENS5_IJlSB_lEEESJ_SK_NS4_8TiledMMAINS4_8MMA_AtomIJNS4_4SM904GMMA30MMA_64x64x32_F32E4M3E4M3_SS_TNILNSO_7ScaleInE1ELSQ_1EEEEEENS4_6LayoutINS5_IJNSA_ILi2EEESB_SB_EEENS5_IJSB_NSA_ILi0EEESW_EEEEENS5_IJNS4_10UnderscoreESZ_SZ_EEEEENS4_13SM90_TMA_LOADENS4_14ComposedLayoutINS4_7SwizzleILi3ELi4ELi3EEENS4_18smem_ptr_flag_bitsILi8EEENST_INS5_IJNSA_ILi8EEESH_EEENS5_IJSH_SB_EEEEEEEvNS4_8identityES12_S1C_vS1D_EENS_8epilogue10collective6detail29Sm90TmaWarpSpecializedAdapterINS1G_15DefaultEpilogueISJ_SK_SK_NS1F_6thread17LinearCombinationISJ_Li1EffLNS1K_9ScaleType4KindE0ELNS_15FloatRoundStyleE2ESJ_EENS1_15EpilogueDefaultEEEEEvvEEEEvNT_6ParamsE,(.L_x_197 - _ZN7cutlass13device_kernelINS_4gemm6kernel13GemmUniversalIN4cute5tupleIJiiiiEEENS1_10collective13CollectiveMmaINS1_37MainloopSm90TmaGmmaWarpSpecializedFP8ILi2ENS5_IJNS4_1CILi1EEESB_SB_EEENS1_35KernelTmaWarpSpecializedCooperativeEEENS5_IJNSA_ILi256EEENSA_ILi64EEENSA_ILi128EEEEEENS_12float_e4m3_tENS5_IJlSB_lEEESJ_SK_NS4_8TiledMMAINS4_8MMA_AtomIJNS4_4SM904GMMA30MMA_64x64x32_F32E4M3E4M3_SS_TNILNSO_7ScaleInE1ELSQ_1EEEEEENS4_6LayoutINS5_IJNSA_ILi2EEESB_SB_EEENS5_IJSB_NSA_ILi0EEESW_EEEEENS5_IJNS4_10UnderscoreESZ_SZ_EEEEENS4_13SM90_TMA_LOADENS4_14ComposedLayoutINS4_7SwizzleILi3ELi4ELi3EEENS4_18smem_ptr_flag_bitsILi8EEENST_INS5_IJNSA_ILi8EEESH_EEENS5_IJSH_SB_EEEEEEEvNS4_8identityES12_S1C_vS1D_EENS_8epilogue10collective6detail29Sm90TmaWarpSpecializedAdapterINS1G_15DefaultEpilogueISJ_SK_SK_NS1F_6thread17LinearCombinationISJ_Li1EffLNS1K_9ScaleType4KindE0ELNS_15FloatRoundStyleE2ESJ_EENS1_15EpilogueDefaultEEEEEvvEEEEvNT_6ParamsE)
        .other          _ZN7cutlass13device_kernelINS_4gemm6kernel13GemmUniversalIN4cute5tupleIJiiiiEEENS1_10collective13CollectiveMmaINS1_37MainloopSm90TmaGmmaWarpSpecializedFP8ILi2ENS5_IJNS4_1CILi1EEESB_SB_EEENS1_35KernelTmaWarpSpecializedCooperativeEEENS5_IJNSA_ILi256EEENSA_ILi64EEENSA_ILi128EEEEEENS_12float_e4m3_tENS5_IJlSB_lEEESJ_SK_NS4_8TiledMMAINS4_8MMA_AtomIJNS4_4SM904GMMA30MMA_64x64x32_F32E4M3E4M3_SS_TNILNSO_7ScaleInE1ELSQ_1EEEEEENS4_6LayoutINS5_IJNSA_ILi2EEESB_SB_EEENS5_IJSB_NSA_ILi0EEESW_EEEEENS5_IJNS4_10UnderscoreESZ_SZ_EEEEENS4_13SM90_TMA_LOADENS4_14ComposedLayoutINS4_7SwizzleILi3ELi4ELi3EEENS4_18smem_ptr_flag_bitsILi8EEENST_INS5_IJNSA_ILi8EEESH_EEENS5_IJSH_SB_EEEEEEEvNS4_8identityES12_S1C_vS1D_EENS_8epilogue10collective6detail29Sm90TmaWarpSpecializedAdapterINS1G_15DefaultEpilogueISJ_SK_SK_NS1F_6thread17LinearCombinationISJ_Li1EffLNS1K_9ScaleType4KindE0ELNS_15FloatRoundStyleE2ESJ_EENS1_15EpilogueDefaultEEEEEvvEEEEvNT_6ParamsE,@"STO_CUDA_ENTRY STV_DEFAULT"
_ZN7cutlass13device_kernelINS_4gemm6kernel13GemmUniversalIN4cute5tupleIJiiiiEEENS1_10collective13CollectiveMmaINS1_37MainloopSm90TmaGmmaWarpSpecializedFP8ILi2ENS5_IJNS4_1CILi1EEESB_SB_EEENS1_35KernelTmaWarpSpecializedCooperativeEEENS5_IJNSA_ILi256EEENSA_ILi64EEENSA_ILi128EEEEEENS_12float_e4m3_tENS5_IJlSB_lEEESJ_SK_NS4_8TiledMMAINS4_8MMA_AtomIJNS4_4SM904GMMA30MMA_64x64x32_F32E4M3E4M3_SS_TNILNSO_7ScaleInE1ELSQ_1EEEEEENS4_6LayoutINS5_IJNSA_ILi2EEESB_SB_EEENS5_IJSB_NSA_ILi0EEESW_EEEEENS5_IJNS4_10UnderscoreESZ_SZ_EEEEENS4_13SM90_TMA_LOADENS4_14ComposedLayoutINS4_7SwizzleILi3ELi4ELi3EEENS4_18smem_ptr_flag_bitsILi8EEENST_INS5_IJNSA_ILi8EEESH_EEENS5_IJSH_SB_EEEEEEEvNS4_8identityES12_S1C_vS1D_EENS_8epilogue10collective6detail29Sm90TmaWarpSpecializedAdapterINS1G_15DefaultEpilogueISJ_SK_SK_NS1F_6thread17LinearCombinationISJ_Li1EffLNS1K_9ScaleType4KindE0ELNS_15FloatRoundStyleE2ESJ_EENS1_15EpilogueDefaultEEEEEvvEEEEvNT_6ParamsE:
[----:B------:R-:W-:Y:S01]  /*0000*/  LDC R1, c[0x0][0x28] ;  /* 0x00000a00ff017b82 */ /* 0x000fe20000000800 */
[----:B------:R-:W0:Y:S01]  /*0010*/  S2R R0, SR_TID.X ;  /* 0x0000000000007919 */ /* 0x000e220000002100 */
[----:B------:R-:W-:Y:S01]  /*0020*/  ELECT P0, URZ, PT ;  /* 0x00000000003f782f */ /* 0x000fe20003800000 */
[----:B------:R-:W-:Y:S01]  /*0030*/  BSSY B0, `(.L_x_0) ;  /* 0x000000f000007945 */ /* 0x000fe20003800000 */
[--C-:B0-----:R-:W-:Y:S02]  /*0040*/  SHF.R.U32.HI R2, RZ, 0x5, R0.reuse ;  /* 0x00000005ff027819 */ /* 0x101fe40000011600 */
[----:B------:R-:W-:-:S03]  /*0050*/  SHF.R.U32.HI R3, RZ, 0x7, R0 ;  /* 0x00000007ff037819 */ /* 0x000fc60000011600 */
[----:B------:R-:W0:Y:S04]  /*0060*/  SHFL.IDX PT, R5, R2, RZ, 0x1f ;  /* 0x00001fff02057589 */ /* 0x000e2800000e0000 */
[----:B------:R1:W2:Y:S01]  /*0070*/  SHFL.IDX PT, R6, R3, RZ, 0x1f ;  /* 0x00001fff03067589 */ /* 0x0002a200000e0000 */
[----:B0-----:R-:W-:-:S13]  /*0080*/  ISETP.NE.OR P0, PT, R5, RZ, !P0 ;  /* 0x000000ff0500720c */ /* 0x001fda0004705670 */
[----:B-12---:R-:W-:Y:S05]  /*0090*/  @P0 BRA `(.L_x_1) ;  /* 0x0000000000200947 */ /* 0x006fea0003800000 */
[----:B------:R-:W-:Y:S02]  /*00a0*/  ULDC.64 UR4, c[0x0][0x198] ;  /* 0x0000660000047ab9 */ /* 0x000fe40000000a00 */
[----:B------:R-:W-:Y:S02]  /*00b0*/  UIADD3 UR6, UP0, UR4, 0xf0, URZ ;  /* 0x000000f004067890 */ /* 0x000fe4000ff1e03f */
[----:B------:R-:W-:Y:S02]  /*00c0*/  UIADD3 UR4, UP1, UR4, 0x1f0, URZ ;  /* 0x000001f004047890 */ /* 0x000fe4000ff3e03f */
[----:B------:R-:W-:Y:S02]  /*00d0*/  UIADD3.X UR7, URZ, UR5, URZ, UP0, !UPT ;  /* 0x000000053f077290 */ /* 0x000fe400087fe43f */
[----:B------:R-:W-:-:S07]  /*00e0*/  UIADD3.X UR5, URZ, UR5, URZ, UP1, !UPT ;  /* 0x000000053f057290 */ /* 0x000fce0008ffe43f */
[----:B------:R0:W-:Y:S02]  /*00f0*/  UTMACCTL.PF [UR6] ;  /* 0x00000000060079b9 */ /* 0x0001e40008040000 */
[----:B------:R0:W-:Y:S02]  /*0100*/  UTMACCTL.PF [UR4] ;  /* 0x00000000040079b9 */ /* 0x0001e40008040000 */
[----:B0-----:R-:W-:Y:S01]  /*0110*/  NOP ;  /* 0x0000000000007918 */ /* 0x001fe20000000000 */
.L_x_1:
[----:B------:R-:W-:Y:S05]  /*0120*/  BSYNC B0 ;  /* 0x0000000000007941 */ /* 0x000fea0003800000 */
.L_x_0:
[----:B------:R-:W0:Y:S02]  /*0130*/  SHFL.IDX PT, R3, R2, RZ, 0x1f ;  /* 0x00001fff02037589 */ /* 0x000e2400000e0000 */
[----:B0-----:R-:W-:-:S13]  /*0140*/  ISETP.NE.AND P0, PT, R3, RZ, PT ;  /* 0x000000ff0300720c */ /* 0x001fda0003f05270 */
[----:B------:R-:W-:Y:S05]  /*0150*/  @P0 BRA `(.L_x_2) ;  /* 0x0000000000480947 */ /* 0x000fea0003800000 */
[----:B------:R-:W0:Y:S01]  /*0160*/  S2UR UR8, SR_CgaCtaId ;  /* 0x00000000000879c3 */ /* 0x000e220000008800 */
[----:B------:R-:W-:Y:S01]  /*0170*/  UMOV UR4, 0x400 ;  /* 0x0000040000047882 */ /* 0x000fe20000000000 */
[----:B------:R-:W-:Y:S01]  /*0180*/  UMOV UR5, 0x1 ;  /* 0x0000000100057882 */ /* 0x000fe20000000000 */
[----:B------:R-:W-:Y:S01]  /*0190*/  UMOV UR6, 0x100 ;  /* 0x0000010000067882 */ /* 0x000fe20000000000 */
[----:B------:R-:W-:Y:S01]  /*01a0*/  ELECT P0, URZ, PT ;  /* 0x00000000003f782f */ /* 0x000fe20003800000 */
[----:B------:R-:W-:-:S04]  /*01b0*/  UIADD3 UR6, -UR6, 0x100000, URZ ;  /* 0x0010000006067890 */ /* 0x000fc8000fffe13f */
[----:B------:R-:W-:Y:S02]  /*01c0*/  USHF.L.U32 UR7, UR6, 0xb, URZ ;  /* 0x0000000b06077899 */ /* 0x000fe4000800063f */
[----:B------:R-:W-:Y:S02]  /*01d0*/  USHF.L.U32 UR6, UR6, 0x1, URZ ;  /* 0x0000000106067899 */ /* 0x000fe4000800063f */
[----:B0-----:R-:W-:Y:S02]  /*01e0*/  ULEA UR8, UR8, UR4, 0x18 ;  /* 0x0000000408087291 */ /* 0x001fe4000f8ec03f */
[----:B------:R-:W-:-:S04]  /*01f0*/  UIADD3 UR4, -UR5, 0x100000, URZ ;  /* 0x0010000005047890 */ /* 0x000fc8000fffe13f */
[----:B------:R-:W-:Y:S02]  /*0200*/  USHF.L.U32 UR5, UR4, 0xb, URZ ;  /* 0x0000000b04057899 */ /* 0x000fe4000800063f */
[----:B------:R-:W-:Y:S01]  /*0210*/  USHF.L.U32 UR4, UR4, 0x1, URZ ;  /* 0x0000000104047899 */ /* 0x000fe2000800063f */
[----:B------:R-:W0:Y:S11]  /*0220*/  FENCE.VIEW.ASYNC.S ;  /* 0x00000000000073c6 */ /* 0x000e360000000000 */
[----:B0-----:R0:W1:Y:S01]  /*0230*/  SYNCS.EXCH.64 URZ, [UR8], UR4 ;  /* 0x00000004083f75b2 */ /* 0x0010620008000100 */
[----:B------:R0:W2:Y:S01]  /*0240*/  SYNCS.EXCH.64 URZ, [UR8+0x10], UR6 ;  /* 0x00001006083f75b2 */ /* 0x0000a20008000100 */
[----:B------:R0:W3:Y:S01]  /*0250*/  SYNCS.EXCH.64 URZ, [UR8+0x8], UR4 ;  /* 0x00000804083f75b2 */ /* 0x0000e20008000100 */
[----:B------:R0:W4:Y:S01]  /*0260*/  SYNCS.EXCH.64 URZ, [UR8+0x18], UR6 ;  /* 0x00001806083f75b2 */ /* 0x0001220008000100 */
[----:B------:R-:W-:Y:S01]  /*0270*/  NOP ;  /* 0x0000000000007918 */ /* 0x000fe20000000000 */
.L_x_2:
[----:B------:R-:W5:Y:S01]  /*0280*/  SHFL.IDX PT, R2, R2, RZ, 0x1f ;  /* 0x00001fff02027589 */ /* 0x000f6200000e0000 */
[----:B------:R-:W1:Y:S01]  /*0290*/  LDC R3, c[0x0][0x65c] ;  /* 0x00019700ff037b82 */ /* 0x000e620000000800 */
[----:B------:R-:W-:Y:S02]  /*02a0*/  ELECT P0, URZ, PT ;  /* 0x00000000003f782f */ /* 0x000fe40003800000 */
[----:B------:R-:W-:Y:S01]  /*02b0*/  SHF.R.S32.HI R4, RZ, 0x1f, R5 ;  /* 0x0000001fff047819 */ /* 0x000fe20000011405 */
[----:B------:R-:W2:Y:S01]  /*02c0*/  S2R R10, SR_CTAID.Y ;  /* 0x00000000000a7919 */ /* 0x000ea20000002600 */
[----:B0-----:R-:W-:Y:S01]  /*02d0*/  UMOV UR4, 0x20 ;  /* 0x0000002000047882 */ /* 0x001fe20000000000 */
[C---:B------:R-:W-:Y:S01]  /*02e0*/  ISETP.NE.AND P2, PT, R6.reuse, RZ, PT ;  /* 0x000000ff0600720c */ /* 0x040fe20003f45270 */
[----:B------:R-:W-:Y:S01]  /*02f0*/  VIADD R11, R6, 0xffffffff ;  /* 0xffffffff060b7836 */ /* 0x000fe20000000000 */
[----:B------:R-:W0:Y:S01]  /*0300*/  S2R R8, SR_CTAID.X ;  /* 0x0000000000087919 */ /* 0x000e220000002500 */
[----:B------:R-:W-:Y:S01]  /*0310*/  LEA.HI R4, R4, R5, RZ, 0x2 ;  /* 0x0000000504047211 */ /* 0x000fe200078f10ff */
[----:B------:R-:W-:Y:S01]  /*0320*/  NOP ;  /* 0x0000000000007918 */ /* 0x000fe20000000000 */
[----:B------:R-:W-:Y:S01]  /*0330*/  NOP ;  /* 0x0000000000007918 */ /* 0x000fe20000000000 */
[----:B------:R-:W-:-:S02]  /*0340*/  ISETP.GE.U32.AND P1, PT, R11, 0x2, PT ;  /* 0x000000020b00780c */ /* 0x000fc40003f26070 */
[----:B------:R-:W-:-:S05]  /*0350*/  LOP3.LUT R4, R4, 0xfffffffc, RZ, 0xc0, !PT ;  /* 0xfffffffc04047812 */ /* 0x000fca00078ec0ff */
[----:B------:R-:W-:Y:S01]  /*0360*/  IMAD.IADD R5, R5, 0x1, -R4 ;  /* 0x0000000105057824 */ /* 0x000fe200078e0a04 */
[----:B-----5:R-:W-:Y:S02]  /*0370*/  ISETP.NE.OR P0, PT, R2, RZ, !P0 ;  /* 0x000000ff0200720c */ /* 0x020fe40004705670 */
[----:B-1----:R-:W-:-:S11]  /*0380*/  ISETP.NE.AND P3, PT, R3, 0x1, PT ;  /* 0x000000010300780c */ /* 0x002fd60003f65270 */
[----:B------:R-:W-:Y:S01]  /*0390*/  VOTEU.ALL UP0, P0 ;  /* 0x00000000003f7886 */ /* 0x000fe20000000000 */
[----:B------:R-:W-:Y:S01]  /*03a0*/  VOTEU.ALL UP1, P0 ;  /* 0x00000000003f7886 */ /* 0x000fe20000020000 */
[----:B------:R-:W0:Y:S01]  /*03b0*/  @P3 LDC R9, c[0x0][0x10] ;  /* 0x00000400ff093b82 */ /* 0x000e220000000800 */
[----:B--2---:R-:W-:Y:S02]  /*03c0*/  @P3 IMAD.MOV.U32 R2, RZ, RZ, R10 ;  /* 0x000000ffff023224 */ /* 0x004fe400078e000a */
[----:B------:R-:W-:Y:S01]  /*03d0*/  @!UP0 UMOV UR6, 0x400 ;  /* 0x0000040000068882 */ /* 0x000fe20000000000 */
[----:B------:R-:W-:-:S04]  /*03e0*/  @!UP0 UIADD3 UR4, -UR4, 0x100000, URZ ;  /* 0x0010000004048890 */ /* 0x000fc8000fffe13f */
[----:B------:R-:W-:Y:S02]  /*03f0*/  @!UP0 USHF.L.U32 UR5, UR4, 0xb, URZ ;  /* 0x0000000b04058899 */ /* 0x000fe4000800063f */
[----:B------:R-:W-:Y:S01]  /*0400*/  @!UP0 USHF.L.U32 UR4, UR4, 0x1, URZ ;  /* 0x0000000104048899 */ /* 0x000fe2000800063f */
[----:B------:R-:W-:Y:S02]  /*0410*/  @P3 IMAD.MOV.U32 R3, RZ, RZ, RZ ;  /* 0x000000ffff033224 */ /* 0x000fe400078e00ff */
[----:B------:R-:W-:Y:S01]  /*0420*/  @P3 IMAD.MOV.U32 R13, RZ, RZ, RZ ;  /* 0x000000ffff0d3224 */ /* 0x000fe200078e00ff */
[----:B------:R-:W1:Y:S08]  /*0430*/  @!UP0 S2UR UR7, SR_CgaCtaId ;  /* 0x00000000000789c3 */ /* 0x000e700000008800 */
[----:B------:R-:W2:Y:S01]  /*0440*/  @!P3 LDC R7, c[0x0][0xc] ;  /* 0x00000300ff07bb82 */ /* 0x000ea20000000800 */
[----:B0-----:R-:W-:-:S04]  /*0450*/  @P3 IMAD.WIDE.U32 R2, R8, R9, R2 ;  /* 0x0000000908023225 */ /* 0x001fc800078e0002 */
[----:B------:R-:W-:Y:S02]  /*0460*/  IMAD.MOV.U32 R9, RZ, RZ, RZ ;  /* 0x000000ffff097224 */ /* 0x000fe400078e00ff */
[----:B------:R-:W-:Y:S01]  /*0470*/  @P3 IMAD.IADD R3, R3, 0x1, R13 ;  /* 0x0000000103033824 */ /* 0x000fe200078e020d */
[----:B-1----:R-:W-:Y:S01]  /*0480*/  @!UP0 ULEA UR6, UR7, UR6, 0x18 ;  /* 0x0000000607068291 */ /* 0x002fe2000f8ec03f */
[----:B------:R-:W-:Y:S01]  /*0490*/  VOTEU.ALL UP0, P0 ;  /* 0x00000000003f7886 */ /* 0x000fe20000000000 */
[----:B------:R-:W-:-:S04]  /*04a0*/  ISETP.NE.AND P0, PT, R5, 0x3, PT ;  /* 0x000000030500780c */ /* 0x000fc80003f05270 */
[----:B------:R-:W-:-:S04]  /*04b0*/  ISETP.EQ.OR P0, PT, R5, RZ, !P0 ;  /* 0x000000ff0500720c */ /* 0x000fc80004702670 */
[----:B------:R-:W-:Y:S01]  /*04c0*/  ISETP.EQ.AND P0, PT, R6, RZ, P0 ;  /* 0x000000ff0600720c */ /* 0x000fe20000702270 */
[----:B------:R-:W0:Y:S02]  /*04d0*/  FENCE.VIEW.ASYNC.S ;  /* 0x00000000000073c6 */ /* 0x000e240000000000 */
[----:B0-----:R0:W3:Y:S01]  /*04e0*/  @!UP0 SYNCS.EXCH.64 URZ, [UR6+0x30], UR4 ;  /* 0x00003004063f85b2 */ /* 0x0010e20008000100 */
[----:B--2---:R-:W-:Y:S01]  /*04f0*/  @!P3 IMAD.WIDE.U32 R6, R7, R10, R8 ;  /* 0x0000000a0706b225 */ /* 0x004fe200078e0008 */
[----:B------:R-:W-:-:S03]  /*0500*/  SEL R4, RZ, 0x1, !P0 ;  /* 0x00000001ff047807 */ /* 0x000fc60004000000 */
[----:B------:R-:W-:Y:S02]  /*0510*/  @!P3 IMAD.MOV.U32 R2, RZ, RZ, R6 ;  /* 0x000000ffff02b224 */ /* 0x000fe400078e0006 */
[----:B------:R-:W-:Y:S01]  /*0520*/  @!P3 IMAD.MOV.U32 R3, RZ, RZ, R7 ;  /* 0x000000ffff03b224 */ /* 0x000fe200078e0007 */
[----:B------:R-:W-:Y:S01]  /*0530*/  SEL R4, R4, 0x2, P1 ;  /* 0x0000000204047807 */ /* 0x000fe20000800000 */
[----:B------:R0:W3:Y:S01]  /*0540*/  @!UP1 SYNCS.EXCH.64 URZ, [UR6+0x38], UR4 ;  /* 0x00003804063f95b2 */ /* 0x0000e20008000100 */
[----:B------:R-:W-:Y:S01]  /*0550*/  NOP ;  /* 0x0000000000007918 */ /* 0x000fe20000000000 */
[----:B---34-:R-:W-:Y:S06]  /*0560*/  BAR.SYNC.DEFER_BLOCKING 0x0 ;  /* 0x0000000000007b1d */ /* 0x018fec0000010000 */
[----:B------:R-:W-:Y:S05]  /*0570*/  @!P2 BRA `(.L_x_3) ;  /* 0x000000780098a947 */ /* 0x000fea0003800000 */
[----:B------:R-:W-:-:S13]  /*0580*/  ISETP.GT.U32.AND P0, PT, R11, 0x1, PT ;  /* 0x000000010b00780c */ /* 0x000fda0003f04070 */
[----:B0-----:R-:W-:Y:S05]  /*0590*/  @P0 EXIT ;  /* 0x000000000000094d */ /* 0x001fea0003800000 */
[----:B------:R-:W-:Y:S01]  /*05a0*/  ULDC.64 UR4, c[0x0][0x650] ;  /* 0x0001940000047ab9 */ /* 0x000fe20000000a00 */
[----:B------:R-:W-:Y:S01]  /*05b0*/  PRMT R12, RZ, 0x7610, R12 ;  /* 0x00007610ff0c7816 */ /* 0x000fe2000000000c */
[----:B------:R-:W-:Y:S01]  /*05c0*/  IMAD.MOV.U32 R7, RZ, RZ, -0x1 ;  /* 0xffffffffff077424 */ /* 0x000fe200078e00ff */
[----:B------:R-:W-:Y:S01]  /*05d0*/  ISETP.GE.U32.AND P0, PT, R2, UR4, PT ;  /* 0x0000000402007c0c */ /* 0x000fe2000bf06070 */
[----:B------:R-:W-:Y:S02]  /*05e0*/  IMAD.MOV.U32 R6, RZ, RZ, -0x1 ;  /* 0xffffffffff067424 */ /* 0x000fe400078e00ff */
[----:B------:R-:W-:Y:S01]  /*05f0*/  IMAD.MOV.U32 R5, RZ, RZ, -0x1 ;  /* 0xffffffffff057424 */ /* 0x000fe200078e00ff */
[----:B------:R-:W-:-:S13]  /*0600*/  ISETP.GE.U32.AND.EX P0, PT, R3, UR5, PT, P0 ;  /* 0x0000000503007c0c */ /* 0x000fda000bf06100 */
[----:B------:R-:W-:Y:S05]  /*0610*/  @P0 BRA `(.L_x_4) ;  /* 0x00000004005c0947 */ /* 0x000fea0003800000 */
[----:B------:R-:W0:Y:S01]  /*0620*/  LDC.64 R16, c[0x0][0x628] ;  /* 0x00018a00ff107b82 */ /* 0x000e220000000a00 */
[----:B------:R-:W-:Y:S02]  /*0630*/  IMAD.MOV.U32 R6, RZ, RZ, R2 ;  /* 0x000000ffff067224 */ /* 0x000fe400078e0002 */
[----:B------:R-:W-:-:S05]  /*0640*/  IMAD.MOV.U32 R7, RZ, RZ, R3 ;  /* 0x000000ffff077224 */ /* 0x000fca00078e0003 */
[----:B------:R-:W1:Y:S08]  /*0650*/  LDC R18, c[0x0][0x630] ;  /* 0x00018c00ff127b82 */ /* 0x000e700000000800 */
[----:B------:R-:W2:Y:S01]  /*0660*/  LDC.64 R20, c[0x0][0x620] ;  /* 0x00018800ff147b82 */ /* 0x000ea20000000a00 */
[----:B0-----:R-:W-:-:S04]  /*0670*/  ISETP.NE.U32.AND P0, PT, R16, RZ, PT ;  /* 0x000000ff1000720c */ /* 0x001fc80003f05070 */
[----:B------:R-:W-:-:S13]  /*0680*/  ISETP.NE.AND.EX P0, PT, R17, RZ, PT, P0 ;  /* 0x000000ff1100720c */ /* 0x000fda0003f05300 */
[----:B-12---:R-:W-:Y:S05]  /*0690*/  @!P0 BRA `(.L_x_5) ;  /* 0x0000000000288947 */ /* 0x006fea0003800000 */
[----:B------:R-:W0:Y:S02]  /*06a0*/  LDC R5, c[0x0][0x634] ;  /* 0x00018d00ff057b82 */ /* 0x000e240000000800 */
[----:B0-----:R-:W-:-:S05]  /*06b0*/  IADD3 R5, P0, R2, R5, RZ ;  /* 0x0000000502057210 */ /* 0x001fca0007f1e0ff */
[----:B------:R-:W-:-:S04]  /*06c0*/  IMAD.X R11, RZ, RZ, R3, P0 ;  /* 0x000000ffff0b7224 */ /* 0x000fc800000e0603 */
[----:B------:R-:W-:-:S04]  /*06d0*/  IMAD.WIDE.U32 R6, R11, R16, RZ ;  /* 0x000000100b067225 */ /* 0x000fc800078e00ff */
[----:B------:R-:W-:-:S04]  /*06e0*/  IMAD.WIDE.U32 R12, P0, R5, R17, R6 ;  /* 0x00000011050c7225 */ /* 0x000fc80007800006 */
[----:B------:R-:W-:-:S04]  /*06f0*/  IMAD.WIDE.U32 R6, R5, R16, RZ ;  /* 0x0000001005067225 */ /* 0x000fc800078e00ff */
[----:B------:R-:W-:Y:S01]  /*0700*/  IMAD.X R15, RZ, RZ, RZ, P0 ;  /* 0x000000ffff0f7224 */ /* 0x000fe200000e06ff */
[----:B------:R-:W-:Y:S01]  /*0710*/  IADD3 RZ, P0, R7, R12, RZ ;  /* 0x0000000c07ff7210 */ /* 0x000fe20007f1e0ff */
[----:B------:R-:W-:-:S04]  /*0720*/  IMAD.MOV.U32 R14, RZ, RZ, R13 ;  /* 0x000000ffff0e7224 */ /* 0x000fc800078e000d */
[----:B------:R-:W-:-:S08]  /*0730*/  IMAD.WIDE.U32.X R6, R11, R17, R14, P0 ;  /* 0x000000110b067225 */ /* 0x000fd000000e040e */
.L_x_5:
[--C-:B------:R-:W-:Y:S01]  /*0740*/  SHF.R.U64 R26, R6, R18, R7.reuse ;  /* 0x00000012061a7219 */ /* 0x100fe20000001207 */
[----:B------:R-:W0:Y:S01]  /*0750*/  LDC.64 R22, c[0x0][0x640] ;  /* 0x00019000ff167b82 */ /* 0x000e220000000a00 */
[----:B------:R-:W-:Y:S01]  /*0760*/  I2FP.F32.U32 R5, R8 ;  /* 0x0000000800057245 */ /* 0x000fe20000201000 */
[----:B------:R-:W-:Y:S01]  /*0770*/  ULDC UR4, c[0x0][0x150] ;  /* 0x0000540000047ab9 */ /* 0x000fe20000000800 */
[----:B------:R-:W-:Y:S02]  /*0780*/  SHF.R.U32.HI R6, RZ, R18, R7 ;  /* 0x00000012ff067219 */ /* 0x000fe40000011607 */
[----:B------:R-:W-:Y:S01]  /*0790*/  IADD3 R11, P0, RZ, -R26, RZ ;  /* 0x8000001aff0b7210 */ /* 0x000fe20007f1e0ff */
[----:B------:R-:W-:Y:S01]  /*07a0*/  FMUL R5, R5, UR4 ;  /* 0x0000000405057c20 */ /* 0x000fe20008400000 */
[----:B------:R-:W-:Y:S01]  /*07b0*/  ULDC UR4, c[0x0][0x154] ;  /* 0x0000550000047ab9 */ /* 0x000fe20000000800 */
[----:B------:R-:W1:Y:S02]  /*07c0*/  LDC R14, c[0x0][0x618] ;  /* 0x00018600ff0e7b82 */ /* 0x000e640000000800 */
[----:B------:R-:W-:-:S02]  /*07d0*/  IMAD.X R13, RZ, RZ, ~R6, P0 ;  /* 0x000000ffff0d7224 */ /* 0x000fc400000e0e06 */
[----:B------:R-:W2:Y:S01]  /*07e0*/  F2I.U32.TRUNC.NTZ R5, R5 ;  /* 0x0000000500057305 */ /* 0x000ea2000020f000 */
[----:B------:R-:W-:-:S03]  /*07f0*/  IMAD.WIDE.U32 R6, R11, R20, R2 ;  /* 0x000000140b067225 */ /* 0x000fc600078e0002 */
[----:B------:R-:W3:Y:S01]  /*0800*/  LDC R9, c[0x0][0x144] ;  /* 0x00005100ff097b82 */ /* 0x000ee20000000800 */
[----:B------:R-:W-:-:S04]  /*0810*/  IMAD R12, R13, R20, RZ ;  /* 0x000000140d0c7224 */ /* 0x000fc800078e02ff */
[----:B------:R-:W-:Y:S02]  /*0820*/  IMAD R11, R11, R21, R12 ;  /* 0x000000150b0b7224 */ /* 0x000fe400078e020c */
[----:B------:R-:W-:Y:S01]  /*0830*/  IMAD.MOV.U32 R12, RZ, RZ, 0x1 ;  /* 0x00000001ff0c7424 */ /* 0x000fe200078e00ff */
[----:B------:R-:W4:Y:S01]  /*0840*/  LDC R18, c[0x0][0x608] ;  /* 0x00018200ff127b82 */ /* 0x000f220000000800 */
[----:B------:R-:W-:Y:S01]  /*0850*/  IMAD.IADD R11, R7, 0x1, R11 ;  /* 0x00000001070b7824 */ /* 0x000fe200078e020b */
[----:B0-----:R-:W-:Y:S01]  /*0860*/  ISETP.NE.U32.AND P0, PT, R22, RZ, PT ;  /* 0x000000ff1600720c */ /* 0x001fe20003f05070 */
[----:B--2---:R-:W-:-:S03]  /*0870*/  IMAD.MOV R7, RZ, RZ, -R5 ;  /* 0x000000ffff077224 */ /* 0x004fc600078e0a05 */
[----:B------:R-:W-:Y:S02]  /*0880*/  ISETP.NE.AND.EX P0, PT, R23, RZ, PT, P0 ;  /* 0x000000ff1700720c */ /* 0x000fe40003f05300 */
[----:B------:R-:W0:Y:S01]  /*0890*/  LDC R13, c[0x0][0x658] ;  /* 0x00019600ff0d7b82 */ /* 0x000e220000000800 */
[--C-:B-1----:R-:W-:Y:S02]  /*08a0*/  SHF.R.U64 R16, R6, R14, R11.reuse ;  /* 0x0000000e06107219 */ /* 0x102fe4000000120b */
[----:B------:R-:W-:Y:S02]  /*08b0*/  I2FP.F32.U32 R6, R10 ;  /* 0x0000000a00067245 */ /* 0x000fe40000201000 */
[----:B------:R-:W-:-:S03]  /*08c0*/  SHF.R.U32.HI R11, RZ, R14, R11 ;  /* 0x0000000eff0b7219 */ /* 0x000fc6000001160b */
[----:B------:R-:W1:Y:S01]  /*08d0*/  LDC R17, c[0x0][0x148] ;  /* 0x00005200ff117b82 */ /* 0x000e620000000800 */
[----:B---3--:R-:W-:Y:S02]  /*08e0*/  IMAD R5, R9, R7, R8 ;  /* 0x0000000709057224 */ /* 0x008fe400078e0208 */
[----:B------:R-:W-:Y:S01]  /*08f0*/  FMUL R7, R6, UR4 ;  /* 0x0000000406077c20 */ /* 0x000fe20008400000 */
[----:B------:R-:W-:-:S03]  /*0900*/  IMAD.MOV.U32 R6, RZ, RZ, -0x1 ;  /* 0xffffffffff067424 */ /* 0x000fc600078e00ff */
[----:B------:R2:W3:Y:S01]  /*0910*/  F2I.U32.TRUNC.NTZ R15, R7 ;  /* 0x00000007000f7305 */ /* 0x0004e2000020f000 */
[----:B------:R-:W1:Y:S01]  /*0920*/  LDC R21, c[0x0][0x600] ;  /* 0x00018000ff157b82 */ /* 0x000e620000000800 */
[-CC-:B----4-:R-:W-:Y:S02]  /*0930*/  SHF.R.U64 R27, R16, R18.reuse, R11.reuse ;  /* 0x00000012101b7219 */ /* 0x190fe4000000120b */
[----:B------:R-:W-:-:S05]  /*0940*/  SHF.R.U32.HI R8, RZ, R18, R11 ;  /* 0x00000012ff087219 */ /* 0x000fca000001160b */
[----:B------:R-:W4:Y:S01]  /*0950*/  LDC R20, c[0x0][0x648] ;  /* 0x00019200ff147b82 */ /* 0x000f220000000800 */
[-CC-:B0-----:R-:W-:Y:S02]  /*0960*/  SHF.R.U64 R18, R27, R13.reuse, R8.reuse ;  /* 0x0000000d1b127219 */ /* 0x181fe40000001208 */
[-C--:B------:R-:W-:Y:S02]  /*0970*/  SHF.L.U32 R6, R6, R13.reuse, RZ ;  /* 0x0000000d06067219 */ /* 0x080fe400000006ff */
[-C--:B------:R-:W-:Y:S02]  /*0980*/  SHF.R.U32.HI R8, RZ, R13.reuse, R8 ;  /* 0x0000000dff087219 */ /* 0x080fe40000011608 */
[----:B------:R-:W-:Y:S01]  /*0990*/  LOP3.LUT R14, RZ, R6, RZ, 0x33, !PT ;  /* 0x00000006ff0e7212 */ /* 0x000fe200078e33ff */
[----:B------:R-:W0:Y:S01]  /*09a0*/  LDC R25, c[0x0][0x638] ;  /* 0x00018e00ff197b82 */ /* 0x000e220000000800 */
[----:B------:R-:W-:Y:S01]  /*09b0*/  SHF.L.U32 R11, R12, R13, RZ ;  /* 0x0000000d0c0b7219 */ /* 0x000fe200000006ff */
[----:B------:R-:W-:-:S02]  /*09c0*/  IMAD.MOV.U32 R6, RZ, RZ, R18 ;  /* 0x000000ffff067224 */ /* 0x000fc400078e0012 */
[----:B--2---:R-:W-:-:S04]  /*09d0*/  IMAD.MOV.U32 R7, RZ, RZ, R8 ;  /* 0x000000ffff077224 */ /* 0x004fc800078e0008 */
[----:B------:R-:W2:Y:S01]  /*09e0*/  LDC R24, c[0x0][0x610] ;  /* 0x00018400ff187b82 */ /* 0x000ea20000000800 */
[----:B---3--:R-:W-:Y:S05]  /*09f0*/  @!P0 BRA `(.L_x_6) ;  /* 0x0000000000288947 */ /* 0x008fea0003800000 */
[----:B------:R-:W3:Y:S02]  /*0a00*/  LDC R13, c[0x0][0x64c] ;  /* 0x00019300ff0d7b82 */ /* 0x000ee40000000800 */
[----:B---3--:R-:W-:-:S05]  /*0a10*/  IADD3 R13, P0, R18, R13, RZ ;  /* 0x0000000d120d7210 */ /* 0x008fca0007f1e0ff */
        /* <DEDUP_REMOVED lines=8> */
.L_x_6:
[----:B----4-:R-:W-:Y:S01]  /*0aa0*/  SHF.R.U64 R6, R6, R20, R7 ;  /* 0x0000001406067219 */ /* 0x010fe20000001207 */
[----:B-1----:R-:W-:Y:S01]  /*0ab0*/  VIADD R7, R21, 0xffffffff ;  /* 0xffffffff15077836 */ /* 0x002fe20000000000 */
[----:B------:R-:W-:Y:S01]  /*0ac0*/  LOP3.LUT R14, R27, R14, RZ, 0xc0, !PT ;  /* 0x0000000e1b0e7212 */ /* 0x000fe200078ec0ff */
[----:B------:R-:W-:Y:S02]  /*0ad0*/  IMAD.MOV R15, RZ, RZ, -R15 ;  /* 0x000000ffff0f7224 */ /* 0x000fe400078e0a0f */
[----:B------:R-:W-:Y:S01]  /*0ae0*/  IMAD.MOV R8, RZ, RZ, -R6 ;  /* 0x000000ffff087224 */ /* 0x000fe200078e0a06 */
[----:B------:R-:W-:Y:S01]  /*0af0*/  LOP3.LUT R7, R16, R7, RZ, 0xc0, !PT ;  /* 0x0000000710077212 */ /* 0x000fe200078ec0ff */
[----:B------:R-:W-:Y:S02]  /*0b00*/  IMAD R14, R11, R6, R14 ;  /* 0x000000060b0e7224 */ /* 0x000fe400078e020e */
[----:B------:R-:W-:Y:S02]  /*0b10*/  @P3 IMAD R5, R17, R15, R10 ;  /* 0x0000000f11053224 */ /* 0x000fe400078e020a */
[----:B0-----:R-:W-:-:S02]  /*0b20*/  IMAD R6, R8, R25, R18 ;  /* 0x0000001908067224 */ /* 0x001fc400078e0212 */
[----:B--2---:R-:W-:Y:S02]  /*0b30*/  IMAD R5, R14, R24, R5 ;  /* 0x000000180e057224 */ /* 0x004fe400078e0205 */
[----:B------:R-:W-:Y:S02]  /*0b40*/  IMAD R8, R6, R21, R7 ;  /* 0x0000001506087224 */ /* 0x000fe400078e0207 */
[----:B------:R-:W-:-:S03]  /*0b50*/  IMAD.MOV.U32 R12, RZ, RZ, 0x1 ;  /* 0x00000001ff0c7424 */ /* 0x000fc600078e00ff */
[----:B------:R-:W-:Y:S02]  /*0b60*/  SEL R6, R8, R5, !P3 ;  /* 0x0000000508067207 */ /* 0x000fe40005800000 */
[----:B------:R-:W-:Y:S01]  /*0b70*/  SEL R7, R5, R8, !P3 ;  /* 0x0000000805077207 */ /* 0x000fe20005800000 */
[----:B------:R-:W-:-:S07]  /*0b80*/  IMAD.MOV.U32 R5, RZ, RZ, R26 ;  /* 0x000000ffff057224 */ /* 0x000fce00078e001a */
.L_x_4:
[----:B------:R-:W-:-:S08]  /*0b90*/  NOP ;  /* 0x0000000000007918 */ /* 0x000fd00000000000 */
[----:B------:R-:W0:Y:S02]  /*0ba0*/  USETMAXREG.TRY_ALLOC.CTAPOOL UP0, 0xe8 ;  /* 0x000000e8000079c8 */ /* 0x000e240008000600 */
[----:B0-----:R-:W-:-:S13]  /*0bb0*/  PLOP3.LUT P0, PT, PT, PT, UP0, 0x80, 0x0 ;  /* 0x000000000000781c */ /* 0x001fda0003f0f008 */
[----:B------:R-:W-:Y:S05]  /*0bc0*/  @!P0 BRA `(.L_x_4) ;  /* 0xfffffffc00f08947 */ /* 0x000fea000383ffff */
[----:B------:R-:W-:Y:S01]  /*0bd0*/  ULDC.64 UR4, c[0x0][0x598] ;  /* 0x0001660000047ab9 */ /* 0x000fe20000000a00 */
[----:B------:R-:W-:Y:S01]  /*0be0*/  ULDC.64 UR20, c[0x0][0x208] ;  /* 0x0000820000147ab9 */ /* 0x000fe20000000a00 */
[----:B------:R-:W-:-:S04]  /*0bf0*/  ISETP.NE.U32.AND P0, PT, RZ, UR4, PT ;  /* 0x00000004ff007c0c */ /* 0x000fc8000bf05070 */
[----:B------:R-:W-:-:S13]  /*0c00*/  ISETP.NE.AND.EX P0, PT, RZ, UR5, PT, P0 ;  /* 0x00000005ff007c0c */ /* 0x000fda000bf05300 */
[----:B------:R-:W-:Y:S05]  /*0c10*/  @!P0 BRA `(.L_x_7) ;  /* 0x00000000001c8947 */ /* 0x000fea0003800000 */
[----:B------:R-:W0:Y:S02]  /*0c20*/  LDC.64 R8, c[0x0][0x598] ;  /* 0x00016600ff087b82 */ /* 0x000e240000000a00 */
[----:B0-----:R-:W2:Y:S02]  /*0c30*/  LDG.E.64 R8, desc[UR20][R8.64] ;  /* 0x0000001408087981 */ /* 0x001ea4000c1e1b00 */
[----:B--2---:R-:W-:-:S04]  /*0c40*/  ISETP.NE.U32.AND P0, PT, R8, RZ, PT ;  /* 0x000000ff0800720c */ /* 0x004fc80003f05070 */
[----:B------:R-:W-:-:S13]  /*0c50*/  ISETP.NE.AND.EX P0, PT, R9, RZ, PT, P0 ;  /* 0x000000ff0900720c */ /* 0x000fda0003f05300 */
[----:B------:R-:W-:Y:S05]  /*0c60*/  @!P0 BRA `(.L_x_7) ;  /* 0x0000000000088947 */ /* 0x000fea0003800000 */
[----:B------:R0:W5:Y:S01]  /*0c70*/  LD.E R8, desc[UR20][R8.64] ;  /* 0x0000001408087980 */ /* 0x000162000c101900 */
[----:B------:R-:W-:Y:S05]  /*0c80*/  BRA `(.L_x_8) ;  /* 0x0000000000207947 */ /* 0x000fea0003800000 */
.L_x_7:
[----:B------:R-:W-:Y:S02]  /*0c90*/  ULDC.64 UR4, c[0x0][0x588] ;  /* 0x0001620000047ab9 */ /* 0x000fe40000000a00 */
[----:B------:R-:W-:-:S04]  /*0ca0*/  ISETP.NE.U32.AND P0, PT, RZ, UR4, PT ;  /* 0x00000004ff007c0c */ /* 0x000fc8000bf05070 */
[----:B------:R-:W-:-:S13]  /*0cb0*/  ISETP.NE.AND.EX P0, PT, RZ, UR5, PT, P0 ;  /* 0x00000005ff007c0c */ /* 0x000fda000bf05300 */
[----:B------:R-:W-:Y:S05]  /*0cc0*/  @!P0 BRA `(.L_x_9) ;  /* 0x00000000000c8947 */ /* 0x000fea0003800000 */
[----:B------:R-:W0:Y:S02]  /*0cd0*/  LDC.64 R8, c[0x0][0x588] ;  /* 0x00016200ff087b82 */ /* 0x000e240000000a00 */
[----:B0-----:R1:W5:Y:S01]  /*0ce0*/  LDG.E R8, desc[UR20][R8.64] ;  /* 0x0000001408087981 */ /* 0x001362000c1e1900 */
[----:B------:R-:W-:Y:S05]  /*0cf0*/  BRA `(.L_x_8) ;  /* 0x0000000000047947 */ /* 0x000fea0003800000 */
.L_x_9:
[----:B------:R-:W2:Y:S02]  /*0d00*/  LDC R8, c[0x0][0x580] ;  /* 0x00016000ff087b82 */ /* 0x000ea40000000800 */
.L_x_8:
[----:B------:R-:W-:Y:S02]  /*0d10*/  ULDC.64 UR4, c[0x0][0x5a0] ;  /* 0x0001680000047ab9 */ /* 0x000fe40000000a00 */
[----:B------:R-:W-:-:S04]  /*0d20*/  ISETP.NE.U32.AND P0, PT, RZ, UR4, PT ;  /* 0x00000004ff007c0c */ /* 0x000fc8000bf05070 */
[----:B------:R-:W-:-:S13]  /*0d30*/  ISETP.NE.AND.EX P0, PT, RZ, UR5, PT, P0 ;  /* 0x00000005ff007c0c */ /* 0x000fda000bf05300 */
[----:B------:R-:W-:Y:S05]  /*0d40*/  @!P0 BRA `(.L_x_10) ;  /* 0x00000000001c8947 */ /* 0x000fea0003800000 */
[----:B------:R-:W3:Y:S02]  /*0d50*/  LDC.64 R10, c[0x0][0x5a0] ;  /* 0x00016800ff0a7b82 */ /* 0x000ee40000000a00 */
[----:B---3--:R-:W3:Y:S02]  /*0d60*/  LDG.E.64 R10, desc[UR20][R10.64] ;  /* 0x000000140a0a7981 */ /* 0x008ee4000c1e1b00 */
[----:B---3--:R-:W-:-:S04]  /*0d70*/  ISETP.NE.U32.AND P0, PT, R10, RZ, PT ;  /* 0x000000ff0a00720c */ /* 0x008fc80003f05070 */
[----:B------:R-:W-:-:S13]  /*0d80*/  ISETP.NE.AND.EX P0, PT, R11, RZ, PT, P0 ;  /* 0x000000ff0b00720c */ /* 0x000fda0003f05300 */
[----:B------:R-:W-:Y:S05]  /*0d90*/  @!P0 BRA `(.L_x_10) ;  /* 0x0000000000088947 */ /* 0x000fea0003800000 */
[----:B01----:R0:W5:Y:S01]  /*0da0*/  LD.E R9, desc[UR20][R10.64] ;  /* 0x000000140a097980 */ /* 0x003162000c101900 */
[----:B------:R-:W-:Y:S05]  /*0db0*/  BRA `(.L_x_11) ;  /* 0x0000000000207947 */ /* 0x000fea0003800000 */
.L_x_10:
[----:B------:R-:W-:Y:S02]  /*0dc0*/  ULDC.64 UR4, c[0x0][0x590] ;  /* 0x0001640000047ab9 */ /* 0x000fe40000000a00 */
[----:B------:R-:W-:-:S04]  /*0dd0*/  ISETP.NE.U32.AND P0, PT, RZ, UR4, PT ;  /* 0x00000004ff007c0c */ /* 0x000fc8000bf05070 */
[----:B------:R-:W-:-:S13]  /*0de0*/  ISETP.NE.AND.EX P0, PT, RZ, UR5, PT, P0 ;  /* 0x00000005ff007c0c */ /* 0x000fda000bf05300 */
[----:B------:R-:W-:Y:S05]  /*0df0*/  @!P0 BRA `(.L_x_12) ;  /* 0x00000000000c8947 */ /* 0x000fea0003800000 */
[----:B------:R-:W0:Y:S02]  /*0e00*/  LDC.64 R10, c[0x0][0x590] ;  /* 0x00016400ff0a7b82 */ /* 0x000e240000000a00 */
[----:B01----:R1:W5:Y:S01]  /*0e10*/  LDG.E R9, desc[UR20][R10.64] ;  /* 0x000000140a097981 */ /* 0x003362000c1e1900 */
[----:B------:R-:W-:Y:S05]  /*0e20*/  BRA `(.L_x_11) ;  /* 0x0000000000047947 */ /* 0x000fea0003800000 */
.L_x_12:
[----:B01----:R-:W3:Y:S02]  /*0e30*/  LDC R9, c[0x0][0x584] ;  /* 0x00016100ff097b82 */ /* 0x003ee40000000800 */
.L_x_11:
[----:B------:R-:W-:-:S13]  /*0e40*/  LOP3.LUT P0, RZ, R12, 0xff, RZ, 0xc0, !PT ;  /* 0x000000ff0cff7812 */ /* 0x000fda000780c0ff */
[----:B------:R-:W-:Y:S05]  /*0e50*/  @!P0 EXIT ;  /* 0x000000000000894d */ /* 0x000fea0003800000 */
[----:B------:R-:W-:Y:S01]  /*0e60*/  ULDC UR4, c[0x0][0x28c] ;  /* 0x0000a30000047ab9 */ /* 0x000fe20000000800 */
[----:B------:R-:W-:Y:S01]  /*0e70*/  LOP3.LUT R142, R4, 0x1, RZ, 0xfc, !PT ;  /* 0x00000001048e7812 */ /* 0x000fe200078efcff */
[----:B------:R-:W-:-:S04]  /*0e80*/  UIADD3 UR4, UR4, 0x7f, URZ ;  /* 0x0000007f04047890 */ /* 0x000fc8000fffe03f */
[----:B------:R-:W-:-:S04]  /*0e90*/  USHF.R.S32.HI UR5, URZ, 0x1f, UR4 ;  /* 0x0000001f3f057899 */ /* 0x000fc80008011404 */
[----:B------:R-:W-:-:S03]  /*0ea0*/  ULEA.HI UR5, UR5, UR4, URZ, 0x7 ;  /* 0x0000000405057291 */ /* 0x000fc6000f8f383f */
[----:B------:R-:W-:Y:S01]  /*0eb0*/  UMOV UR4, URZ ;  /* 0x0000003f00047c82 */ /* 0x000fe20008000000 */
[----:B------:R-:W-:-:S03]  /*0ec0*/  USHF.R.S32.HI UR9, URZ, 0x7, UR5 ;  /* 0x000000073f097899 */ /* 0x000fc60008011405 */
[----:B------:R-:W-:-:S09]  /*0ed0*/  UMOV UR5, URZ ;  /* 0x0000003f00057c82 */ /* 0x000fd20008000000 */
.L_x_165:
[----:B01----:R-:W-:Y:S01]  /*0ee0*/  LOP3.LUT R10, R0, 0x80, RZ, 0xc0, !PT ;  /* 0x00000080000a7812 */ /* 0x003fe200078ec0ff */
[----:B------:R-:W0:Y:S01]  /*0ef0*/  S2UR UR13, SR_CgaCtaId ;  /* 0x00000000000d79c3 */ /* 0x000e220000008800 */
[----:B------:R-:W-:Y:S01]  /*0f00*/  UMOV UR12, 0x400 ;  /* 0x00000400000c7882 */ /* 0x000fe20000000000 */
[----:B------:R-:W-:Y:S01]  /*0f10*/  UMOV UR6, URZ ;  /* 0x0000003f00067c82 */ /* 0x000fe20008000000 */
[----:B------:R-:W-:Y:S01]  /*0f20*/  SHF.R.U32.HI R10, RZ, 0x7, R10 ;  /* 0x00000007ff0a7819 */ /* 0x000fe2000001160a */
[----:B------:R-:W-:Y:S01]  /*0f30*/  UMOV UR7, URZ ;  /* 0x0000003f00077c82 */ /* 0x000fe20008000000 */
[----:B------:R-:W-:Y:S02]  /*0f40*/  CS2R R18, SRZ ;  /* 0x0000000000127805 */ /* 0x000fe4000001ff00 */
[----:B------:R-:W-:Y:S02]  /*0f50*/  CS2R R16, SRZ ;  /* 0x0000000000107805 */ /* 0x000fe4000001ff00 */
[----:B------:R-:W-:Y:S01]  /*0f60*/  CS2R R20, SRZ ;  /* 0x0000000000147805 */ /* 0x000fe2000001ff00 */
[----:B------:R-:W1:Y:S01]  /*0f70*/  LDC R11, c[0x0][0x28c] ;  /* 0x0000a300ff0b7b82 */ /* 0x000e620000000800 */
[----:B----4-:R-:W4:Y:S01]  /*0f80*/  SHFL.IDX PT, R10, R10, RZ, 0x1f ;  /* 0x00001fff0a0a7589 */ /* 0x010f2200000e0000 */
[----:B------:R-:W-:-:S02]  /*0f90*/  CS2R R22, SRZ ;  /* 0x0000000000167805 */ /* 0x000fc4000001ff00 */
[----:B------:R-:W-:Y:S02]  /*0fa0*/  CS2R R88, SRZ ;  /* 0x0000000000587805 */ /* 0x000fe4000001ff00 */
[----:B------:R-:W-:Y:S02]  /*0fb0*/  CS2R R90, SRZ ;  /* 0x00000000005a7805 */ /* 0x000fe4000001ff00 */
[----:B------:R-:W-:Y:S02]  /*0fc0*/  CS2R R92, SRZ ;  /* 0x00000000005c7805 */ /* 0x000fe4000001ff00 */
[----:B------:R-:W-:Y:S02]  /*0fd0*/  CS2R R96, SRZ ;  /* 0x0000000000607805 */ /* 0x000fe4000001ff00 */
[----:B------:R-:W-:Y:S02]  /*0fe0*/  CS2R R94, SRZ ;  /* 0x00000000005e7805 */ /* 0x000fe4000001ff00 */
        /* <DEDUP_REMOVED lines=16> */
[----:B-1----:R-:W-:Y:S02]  /*10f0*/  ISETP.GE.AND P0, PT, R11, 0x1, PT ;  /* 0x000000010b00780c */ /* 0x002fe40003f06270 */
[----:B------:R-:W-:Y:S02]  /*1100*/  CS2R R130, SRZ ;  /* 0x0000000000827805 */ /* 0x000fe4000001ff00 */
[----:B----4-:R-:W-:-:S02]  /*1110*/  R2UR UR8, R10 ;  /* 0x000000000a0872ca */ /* 0x010fc400000e0000 */
[----:B------:R-:W-:Y:S02]  /*1120*/  CS2R R132, SRZ ;  /* 0x0000000000847805 */ /* 0x000fe4000001ff00 */
[----:B------:R-:W-:Y:S02]  /*1130*/  CS2R R134, SRZ ;  /* 0x0000000000867805 */ /* 0x000fe4000001ff00 */
[----:B------:R-:W-:Y:S02]  /*1140*/  CS2R R136, SRZ ;  /* 0x0000000000887805 */ /* 0x000fe4000001ff00 */
[----:B------:R-:W-:Y:S02]  /*1150*/  CS2R R138, SRZ ;  /* 0x00000000008a7805 */ /* 0x000fe4000001ff00 */
[----:B------:R-:W-:Y:S01]  /*1160*/  CS2R R140, SRZ ;  /* 0x00000000008c7805 */ /* 0x000fe2000001ff00 */
[----:B------:R-:W-:Y:S01]  /*1170*/  IMAD.MOV.U32 R143, RZ, RZ, RZ ;  /* 0x000000ffff8f7224 */ /* 0x000fe200078e00ff */
[----:B------:R-:W-:Y:S01]  /*1180*/  CS2R R56, SRZ ;  /* 0x0000000000387805 */ /* 0x000fe2000001ff00 */
[----:B------:R-:W-:Y:S01]  /*1190*/  IMAD.MOV.U32 R145, RZ, RZ, RZ ;  /* 0x000000ffff917224 */ /* 0x000fe200078e00ff */
[----:B------:R-:W-:Y:S01]  /*11a0*/  CS2R R58, SRZ ;  /* 0x00000000003a7805 */ /* 0x000fe2000001ff00 */
[----:B--23--:R-:W-:Y:S01]  /*11b0*/  IMAD.U32 R13, RZ, RZ, UR4 ;  /* 0x00000004ff0d7e24 */ /* 0x00cfe2000f8e00ff */
[----:B------:R-:W-:-:S02]  /*11c0*/  CS2R R60, SRZ ;  /* 0x00000000003c7805 */ /* 0x000fc4000001ff00 */
[----:B------:R-:W-:Y:S01]  /*11d0*/  CS2R R62, SRZ ;  /* 0x00000000003e7805 */ /* 0x000fe2000001ff00 */
[----:B------:R-:W-:Y:S01]  /*11e0*/  ULEA.HI UR10, UR8, UR8, URZ, 0x1 ;  /* 0x00000008080a7291 */ /* 0x000fe2000f8f083f */
[----:B------:R-:W-:Y:S02]  /*11f0*/  CS2R R64, SRZ ;  /* 0x0000000000407805 */ /* 0x000fe4000001ff00 */
[----:B------:R-:W-:Y:S02]  /*1200*/  CS2R R66, SRZ ;  /* 0x0000000000427805 */ /* 0x000fe4000001ff00 */
[----:B------:R-:W-:Y:S01]  /*1210*/  CS2R R68, SRZ ;  /* 0x0000000000447805 */ /* 0x000fe2000001ff00 */
[----:B------:R-:W-:Y:S01]  /*1220*/  ULOP3.LUT UR11, UR10, 0x7fffe, URZ, 0xc0, !UPT ;  /* 0x0007fffe0a0b7892 */ /* 0x000fe2000f8ec03f */
[----:B------:R-:W-:Y:S01]  /*1230*/  CS2R R70, SRZ ;  /* 0x0000000000467805 */ /* 0x000fe2000001ff00 */
[----:B0-----:R-:W-:Y:S01]  /*1240*/  ULEA UR10, UR13, UR12, 0x18 ;  /* 0x0000000c0d0a7291 */ /* 0x001fe2000f8ec03f */
[----:B------:R-:W-:Y:S01]  /*1250*/  CS2R R72, SRZ ;  /* 0x0000000000487805 */ /* 0x000fe2000001ff00 */
[----:B------:R-:W-:Y:S01]  /*1260*/  UIADD3 UR11, UR8, -UR11, URZ ;  /* 0x8000000b080b7290 */ /* 0x000fe2000fffe03f */
[----:B------:R-:W-:Y:S01]  /*1270*/  CS2R R74, SRZ ;  /* 0x00000000004a7805 */ /* 0x000fe2000001ff00 */
[----:B------:R-:W-:Y:S01]  /*1280*/  UMOV UR12, UR5 ;  /* 0x00000005000c7c82 */ /* 0x000fe20008000000 */
[----:B------:R-:W-:Y:S01]  /*1290*/  UMOV UR8, URZ ;  /* 0x0000003f00087c82 */ /* 0x000fe20008000000 */
[----:B------:R-:W-:Y:S01]  /*12a0*/  ULEA UR11, UR11, UR10, 0xd ;  /* 0x0000000a0b0b7291 */ /* 0x000fe2000f8e683f */
[----:B------:R-:W-:-:S02]  /*12b0*/  CS2R R76, SRZ ;  /* 0x00000000004c7805 */ /* 0x000fc4000001ff00 */
[----:B------:R-:W-:Y:S02]  /*12c0*/  CS2R R78, SRZ ;  /* 0x00000000004e7805 */ /* 0x000fe4000001ff00 */
[----:B------:R-:W-:Y:S01]  /*12d0*/  CS2R R80, SRZ ;  /* 0x0000000000507805 */ /* 0x000fe2000001ff00 */
[----:B------:R-:W-:Y:S01]  /*12e0*/  UIADD3 UR11, UR11, 0x100, URZ ;  /* 0x000001000b0b7890 */ /* 0x000fe2000fffe03f */
[----:B------:R-:W-:Y:S02]  /*12f0*/  CS2R R82, SRZ ;  /* 0x0000000000527805 */ /* 0x000fe4000001ff00 */
[----:B------:R-:W-:Y:S02]  /*1300*/  CS2R R84, SRZ ;  /* 0x0000000000547805 */ /* 0x000fe4000001ff00 */
[----:B------:R-:W-:Y:S01]  /*1310*/  CS2R R86, SRZ ;  /* 0x0000000000567805 */ /* 0x000fe2000001ff00 */
[----:B------:R-:W-:Y:S01]  /*1320*/  USHF.R.U32.HI UR11, URZ, 0x4, UR11 ;  /* 0x000000043f0b7899 */ /* 0x000fe2000801160b */
[----:B------:R-:W-:-:S02]  /*1330*/  CS2R R24, SRZ ;  /* 0x0000000000187805 */ /* 0x000fc4000001ff00 */
[----:B------:R-:W-:Y:S02]  /*1340*/  CS2R R26, SRZ ;  /* 0x00000000001a7805 */ /* 0x000fe4000001ff00 */
[----:B------:R-:W-:Y:S01]  /*1350*/  CS2R R28, SRZ ;  /* 0x00000000001c7805 */ /* 0x000fe2000001ff00 */
[----:B------:R-:W-:Y:S01]  /*1360*/  ULOP3.LUT UR11, UR11, 0x3fff, URZ, 0xc0, !UPT ;  /* 0x00003fff0b0b7892 */ /* 0x000fe2000f8ec03f */
        /* <DEDUP_REMOVED lines=12> */
[----:B------:R-:W-:Y:S01]  /*1430*/  CS2R R54, SRZ ;  /* 0x0000000000367805 */ /* 0x000fe2000001ff00 */
[----:B------:R-:W-:Y:S06]  /*1440*/  @!P0 BRA `(.L_x_13) ;  /* 0x0000000800a08947 */ /* 0x000fec0003800000 */
[----:B------:R-:W-:-:S13]  /*1450*/  ISETP.NE.AND P1, PT, R142, 0x3, PT ;  /* 0x000000038e00780c */ /* 0x000fda0003f25270 */
[----:B------:R-:W-:Y:S05]  /*1460*/  @!P1 BRA `(.L_x_14) ;  /* 0x0000000000049947 */ /* 0x000fea0003800000 */
[----:B------:R-:W-:Y:S01]  /*1470*/  BPT.TRAP 0x1 ;  /* 0x000000040000795c */ /* 0x000fe20000300000 */
.L_x_14:
[----:B------:R-:W-:Y:S01]  /*1480*/  ULEA UR6, UR5, UR10, 0x3 ;  /* 0x0000000a05067291 */ /* 0x000fe2000f8e183f */
[----:B------:R-:W-:-:S05]  /*1490*/  IMAD.U32 R10, RZ, RZ, UR4 ;  /* 0x00000004ff0a7e24 */ /* 0x000fca000f8e00ff */
[----:B------:R-:W-:-:S04]  /*14a0*/  SHF.L.U32 R10, R10, 0x1f, RZ ;  /* 0x0000001f0a0a7819 */ /* 0x000fc800000006ff */
[----:B------:R0:W1:Y:S01]  /*14b0*/  SYNCS.PHASECHK.TRANS64.TRYWAIT P0, [UR6], R10 ;  /* 0x0000000aff0075a7 */ /* 0x0000620008000146 */
[----:B------:R-:W-:Y:S05]  /*14c0*/  @!P1 BRA `(.L_x_15) ;  /* 0x0000000000049947 */ /* 0x000fea0003800000 */
[----:B------:R-:W-:Y:S01]  /*14d0*/  BPT.TRAP 0x1 ;  /* 0x000000040000795c */ /* 0x000fe20000300000 */
.L_x_15:
[----:B-1----:R-:W-:Y:S05]  /*14e0*/  @P0 BRA `(.L_x_16) ;  /* 0x0000000000080947 */ /* 0x002fea0003800000 */
[----:B------:R-:W1:Y:S02]  /*14f0*/  SYNCS.PHASECHK.TRANS64.TRYWAIT P0, [UR6], R10 ;  /* 0x0000000aff0075a7 */ /* 0x000e640008000146 */
[----:B-1----:R-:W-:Y:S05]  /*1500*/  @!P0 BRA `(.L_x_17) ;  /* 0x0000007c00fc8947 */ /* 0x002fea0003800000 */
.L_x_16:
[----:B------:R-:W-:Y:S01]  /*1510*/  UIADD3 UR6, UR10, 0x10100, URZ ;  /* 0x000101000a067890 */ /* 0x000fe2000fffe03f */
[----:B------:R-:W-:Y:S01]  /*1520*/  WARPGROUP.ARRIVE ;  /* 0x00000000000079c5 */ /* 0x000fe20000000000 */
[----:B------:R-:W-:Y:S01]  /*1530*/  ULOP3.LUT UR8, UR11, 0x10000, URZ, 0xfc, !UPT ;  /* 0x000100000b087892 */ /* 0x000fe2000f8efc3f */
[----:B------:R-:W-:Y:S01]  /*1540*/  CS2R R18, SRZ ;  /* 0x0000000000127805 */ /* 0x000fe2000001ff00 */
[----:B------:R-:W-:Y:S01]  /*1550*/  USHF.R.U32.HI UR6, URZ, 0x4, UR6 ;  /* 0x000000043f067899 */ /* 0x000fe20008011606 */
[----:B------:R-:W-:Y:S01]  /*1560*/  CS2R R16, SRZ ;  /* 0x0000000000107805 */ /* 0x000fe2000001ff00 */
[----:B------:R-:W-:Y:S01]  /*1570*/  ULEA UR8, UR5, UR8, 0xb ;  /* 0x0000000805087291 */ /* 0x000fe2000f8e583f */
[----:B------:R-:W-:Y:S01]  /*1580*/  CS2R R20, SRZ ;  /* 0x0000000000147805 */ /* 0x000fe2000001ff00 */
[----:B------:R-:W-:Y:S01]  /*1590*/  ULOP3.LUT UR6, UR6, 0x3fff, URZ, 0xc0, !UPT ;  /* 0x00003fff06067892 */ /* 0x000fe2000f8ec03f */
[----:B------:R-:W-:Y:S01]  /*15a0*/  CS2R R22, SRZ ;  /* 0x0000000000167805 */ /* 0x000fe2000001ff00 */
[----:B------:R-:W-:Y:S01]  /*15b0*/  UMOV UR13, 0x40000040 ;  /* 0x40000040000d7882 */ /* 0x000fe20000000000 */
[----:B------:R-:W-:Y:S01]  /*15c0*/  UMOV UR15, 0x40000040 ;  /* 0x40000040000f7882 */ /* 0x000fe20000000000 */
[----:B------:R-:W-:Y:S01]  /*15d0*/  ULOP3.LUT UR6, UR6, 0x10000, URZ, 0xfc, !UPT ;  /* 0x0001000006067892 */ /* 0x000fe2000f8efc3f */
[----:B------:R-:W-:Y:S01]  /*15e0*/  CS2R R88, SRZ ;  /* 0x0000000000587805 */ /* 0x000fe2000001ff00 */
[----:B------:R-:W-:Y:S01]  /*15f0*/  UMOV UR12, UR8 ;  /* 0x00000008000c7c82 */ /* 0x000fe20008000000 */
[----:B------:R-:W-:Y:S01]  /*1600*/  CS2R R90, SRZ ;  /* 0x00000000005a7805 */ /* 0x000fe2000001ff00 */
[----:B------:R-:W-:Y:S01]  /*1610*/  ULEA UR7, UR5, UR6, 0x9 ;  /* 0x0000000605077291 */ /* 0x000fe2000f8e483f */
[----:B------:R-:W-:Y:S01]  /*1620*/  CS2R R92, SRZ ;  /* 0x00000000005c7805 */ /* 0x000fe2000001ff00 */
[----:B------:R-:W-:Y:S01]  /*1630*/  UIADD3 UR6, UR8, 0x400, URZ ;  /* 0x0000040008067890 */ /* 0x000fe2000fffe03f */
[----:B------:R-:W-:-:S02]  /*1640*/  CS2R R96, SRZ ;  /* 0x0000000000607805 */ /* 0x000fc4000001ff00 */
[----:B------:R-:W-:Y:S02]  /*1650*/  CS2R R94, SRZ ;  /* 0x00000000005e7805 */ /* 0x000fe4000001ff00 */
[----:B------:R-:W-:Y:S02]  /*1660*/  CS2R R98, SRZ ;  /* 0x0000000000627805 */ /* 0x000fe4000001ff00 */
[----:B------:R-:W-:Y:S01]  /*1670*/  CS2R R100, SRZ ;  /* 0x0000000000647805 */ /* 0x000fe2000001ff00 */
[----:B------:R-:W-:Y:S01]  /*1680*/  UMOV UR14, UR7 ;  /* 0x00000007000e7c82 */ /* 0x000fe20008000000 */
[----:B------:R-:W-:Y:S01]  /*1690*/  CS2R R102, SRZ ;  /* 0x0000000000667805 */ /* 0x000fe2000001ff00 */
[----:B------:R-:W-:Y:S01]  /*16a0*/  QGMMA.64x64x32.F32.E4M3.E4M3 R56, gdesc[UR12], RZ, !UPT ;  /* 0x00e000000c3879f3 */ /* 0x000fe2000c7008ff */
[----:B------:R-:W-:Y:S01]  /*16b0*/  UMOV UR12, UR6 ;  /* 0x00000006000c7c82 */ /* 0x000fe20008000000 */
[----:B------:R-:W-:Y:S01]  /*16c0*/  UMOV UR13, 0x40000040 ;  /* 0x40000040000d7882 */ /* 0x000fe20000000000 */
[----:B------:R-:W-:Y:S01]  /*16d0*/  UIADD3 UR6, UR8, 0x402, URZ ;  /* 0x0000040208067890 */ /* 0x000fe2000fffe03f */
[----:B------:R-:W-:Y:S01]  /*16e0*/  QGMMA.64x64x32.F32.E4M3.E4M3 R24, gdesc[UR12], RZ, !UPT ;  /* 0x00e000000c1879f3 */ /* 0x000fe2000c7008ff */
[----:B------:R-:W-:Y:S01]  /*16f0*/  UIADD3 UR12, UR8, 0x2, URZ ;  /* 0x00000002080c7890 */ /* 0x000fe2000fffe03f */
[----:B------:R-:W-:Y:S01]  /*1700*/  CS2R R104, SRZ ;  /* 0x0000000000687805 */ /* 0x000fe2000001ff00 */
[----:B------:R-:W-:Y:S01]  /*1710*/  UIADD3 UR14, UR7, 0x2, URZ ;  /* 0x00000002070e7890 */ /* 0x000fe2000fffe03f */
[----:B------:R-:W-:Y:S01]  /*1720*/  CS2R R108, SRZ ;  /* 0x00000000006c7805 */ /* 0x000fe2000001ff00 */
[----:B------:R-:W-:Y:S01]  /*1730*/  UMOV UR13, 0x40000040 ;  /* 0x40000040000d7882 */ /* 0x000fe20000000000 */
[----:B------:R-:W-:Y:S01]  /*1740*/  UMOV UR15, 0x40000040 ;  /* 0x40000040000f7882 */ /* 0x000fe20000000000 */
        /* <DEDUP_REMOVED lines=16> */
[----:B------:R-:W-:Y:S01]  /*1850*/  CS2R R140, SRZ ;  /* 0x00000000008c7805 */ /* 0x000fe2000001ff00 */
[----:B------:R-:W-:Y:S02]  /*1860*/  IMAD.MOV.U32 R143, RZ, RZ, RZ ;  /* 0x000000ffff8f7224 */ /* 0x000fe400078e00ff */
[----:B------:R-:W-:Y:S01]  /*1870*/  IMAD.MOV.U32 R145, RZ, RZ, RZ ;  /* 0x000000ffff917224 */ /* 0x000fe200078e00ff */
[----:B------:R-:W-:Y:S01]  /*1880*/  QGMMA.64x64x32.F32.E4M3.E4M3 R56, gdesc[UR12], R56 ;  /* 0x00e000000c3879f3 */ /* 0x000fe20008700838 */
[----:B------:R-:W-:Y:S01]  /*1890*/  UMOV UR12, UR6 ;  /* 0x00000006000c7c82 */ /* 0x000fe20008000000 */
[----:B------:R-:W-:Y:S01]  /*18a0*/  UMOV UR13, 0x40000040 ;  /* 0x40000040000d7882 */ /* 0x000fe20000000000 */
[----:B------:R-:W-:Y:S01]  /*18b0*/  UIADD3 UR6, UR8, 0x404, URZ ;  /* 0x0000040408067890 */ /* 0x000fe2000fffe03f */
[----:B------:R-:W-:Y:S01]  /*18c0*/  QGMMA.64x64x32.F32.E4M3.E4M3 R24, gdesc[UR12], R24 ;  /* 0x00e000000c1879f3 */ /* 0x000fe20008700818 */
[----:B------:R-:W-:-:S02]  /*18d0*/  UIADD3 UR12, UR8, 0x4, URZ ;  /* 0x00000004080c7890 */ /* 0x000fc4000fffe03f */
[----:B------:R-:W-:Y:S01]  /*18e0*/  UIADD3 UR14, UR7, 0x4, URZ ;  /* 0x00000004070e7890 */ /* 0x000fe2000fffe03f */
[----:B------:R-:W-:Y:S01]  /*18f0*/  UMOV UR13, 0x40000040 ;  /* 0x40000040000d7882 */ /* 0x000fe20000000000 */
[----:B------:R-:W-:-:S07]  /*1900*/  UMOV UR15, 0x40000040 ;  /* 0x40000040000f7882 */ /* 0x000fce0000000000 */
[----:B------:R-:W-:Y:S01]  /*1910*/  QGMMA.64x64x32.F32.E4M3.E4M3 R56, gdesc[UR12], R56 ;  /* 0x00e000000c3879f3 */ /* 0x000fe20008700838 */
[----:B------:R-:W-:Y:S01]  /*1920*/  UMOV UR12, UR6 ;  /* 0x00000006000c7c82 */ /* 0x000fe20008000000 */
[----:B------:R-:W-:Y:S01]  /*1930*/  UMOV UR13, 0x40000040 ;  /* 0x40000040000d7882 */ /* 0x000fe20000000000 */
[----:B------:R-:W-:Y:S01]  /*1940*/  UMOV UR6, 0x4 ;  /* 0x0000000400067882 */ /* 0x000fe20000000000 */
[----:B------:R-:W-:Y:S01]  /*1950*/  QGMMA.64x64x32.F32.E4M3.E4M3 R24, gdesc[UR12], R24 ;  /* 0x00e000000c1879f3 */ /* 0x000fe20008700818 */
[----:B------:R-:W-:Y:S02]  /*1960*/  UIADD3 UR14, UR7, 0x6, URZ ;  /* 0x00000006070e7890 */ /* 0x000fe4000fffe03f */
[----:B------:R-:W-:Y:S01]  /*1970*/  UIADD3 UR12, UR8, 0x6, URZ ;  /* 0x00000006080c7890 */ /* 0x000fe2000fffe03f */
[----:B------:R-:W-:Y:S01]  /*1980*/  ULDC UR7, c[0x0][0x50c] ;  /* 0x0001430000077ab9 */ /* 0x000fe20000000800 */
[----:B------:R-:W-:Y:S02]  /*1990*/  UIADD3 UR8, UR8, 0x406, URZ ;  /* 0x0000040608087890 */ /* 0x000fe4000fffe03f */
[----:B------:R-:W-:Y:S01]  /*19a0*/  UISETP.NE.AND UP0, UPT, UR7, 0x4, UPT ;  /* 0x000000040700788c */ /* 0x000fe2000bf05270 */
[----:B------:R-:W-:Y:S01]  /*19b0*/  UMOV UR13, 0x40000040 ;  /* 0x40000040000d7882 */ /* 0x000fe20000000000 */
[----:B------:R-:W-:-:S02]  /*19c0*/  UMOV UR15, 0x40000040 ;  /* 0x40000040000f7882 */ /* 0x000fc40000000000 */
[----:B------:R-:W-:-:S06]  /*19d0*/  USEL UR7, URZ, 0x1, UP0 ;  /* 0x000000013f077887 */ /* 0x000fcc0008000000 */
[----:B------:R-:W-:Y:S01]  /*19e0*/  ISETP.NE.AND P0, PT, RZ, UR7, PT ;  /* 0x00000007ff007c0c */ /* 0x000fe2000bf05270 */
[----:B------:R-:W-:Y:S01]  /*19f0*/  QGMMA.64x64x32.F32.E4M3.E4M3 R56, gdesc[UR12], R56 ;  /* 0x00e000000c3879f3 */ /* 0x000fe20008700838 */
[----:B------:R-:W-:Y:S01]  /*1a00*/  UMOV UR12, UR8 ;  /* 0x00000008000c7c82 */ /* 0x000fe20008000000 */
[----:B------:R-:W-:Y:S02]  /*1a10*/  UMOV UR13, 0x40000040 ;  /* 0x40000040000d7882 */ /* 0x000fe40000000000 */
[----:B------:R-:W-:Y:S08]  /*1a20*/  QGMMA.64x64x32.F32.E4M3.E4M3 R24, gdesc[UR12], R24, gsb0 ;  /* 0x00e000000c1879f3 */ /* 0x000ff00008000818 */
[----:B------:R-:W-:Y:S05]  /*1a30*/  @!P0 BRA `(.L_x_18) ;  /* 0x0000000400088947 */ /* 0x000fea0003800000 */
[----:B------:R-:W-:Y:S02]  /*1a40*/  WARPGROUP.DEPBAR.LE gsb0, 0x0 ;  /* 0x00008000000079c5 */ /* 0x000fe40000010000 */
[----:B------:R-:W-:-:S01]  /*1a50*/  FADD R145, RZ, R56 ;  /* 0x00000038ff917221 */ /* 0x000fc20000000000 */
[----:B------:R-:W-:Y:S01]  /*1a60*/  FADD R140, RZ, R57 ;  /* 0x00000039ff8c7221 */ /* 0x000fe20000000000 */
        /* <DEDUP_REMOVED lines=62> */
[----:B------:R-:W-:-:S06]  /*1e50*/  UMOV UR6, URZ ;  /* 0x0000003f00067c82 */ /* 0x000fcc0008000000 */
.L_x_18:
[----:B------:R-:W-:-:S04]  /*1e60*/  UIADD3 UR12, UR5, 0x1, URZ ;  /* 0x00000001050c7890 */ /* 0x000fc8000fffe03f */
[----:B------:R-:W-:-:S04]  /*1e70*/  UISETP.NE.AND UP0, UPT, UR12, 0x2, UPT ;  /* 0x000000020c00788c */ /* 0x000fc8000bf05270 */
[----:B------:R-:W-:Y:S02]  /*1e80*/  USEL UR8, URZ, 0x1, UP0 ;  /* 0x000000013f087887 */ /* 0x000fe40008000000 */
[----:B------:R-:W-:Y:S02]  /*1e90*/  USEL UR12, UR12, URZ, UP0 ;  /* 0x0000003f0c0c7287 */ /* 0x000fe40008000000 */
[----:B------:R-:W-:-:S06]  /*1ea0*/  ULOP3.LUT UR8, UR4, UR8, URZ, 0x3c, !UPT ;  /* 0x0000000804087292 */ /* 0x000fcc000f8e3c3f */
[----:B------:R-:W-:Y:S01]  /*1eb0*/  IMAD.U32 R13, RZ, RZ, UR8 ;  /* 0x00000008ff0d7e24 */ /* 0x000fe2000f8e00ff */
[----:B------:R-:W-:-:S06]  /*1ec0*/  UMOV UR8, 0x1 ;  /* 0x0000000100087882 */ /* 0x000fcc0000000000 */
.L_x_13:
[----:B------:R-:W-:-:S04]  /*1ed0*/  UISETP.LT.AND UP0, UPT, UR9, 0x1, UPT ;  /* 0x000000010900788c */ /* 0x000fc8000bf01270 */
[----:B------:R-:W-:-:S04]  /*1ee0*/  USEL UR13, UR9, 0x1, UP0 ;  /* 0x00000001090d7887 */ /* 0x000fc80008000000 */
[----:B------:R-:W-:-:S04]  /*1ef0*/  UIADD3 UR13, UR9, -UR13, URZ ;  /* 0x8000000d090d7290 */ /* 0x000fc8000fffe03f */
[----:B------:R-:W-:-:S06]  /*1f00*/  UISETP.GE.AND UP0, UPT, UR13, 0x1, UPT ;  /* 0x000000010d00788c */ /* 0x000fcc000bf06270 */
[----:B------:R-:W-:-:S13]  /*1f10*/  PLOP3.LUT P0, PT, PT, PT, UP0, 0x80, 0x0 ;  /* 0x000000000000781c */ /* 0x000fda0003f0f008 */
[----:B------:R-:W-:Y:S05]  /*1f20*/  @!P0 BRA `(.L_x_19) ;  /* 0x0000000800748947 */ /* 0x000fea0003800000 */
[----:B01----:R-:W-:Y:S01]  /*1f30*/  IMAD.U32 R10, RZ, RZ, UR13 ;  /* 0x0000000dff0a7e24 */ /* 0x003fe2000f8e00ff */
[----:B------:R-:W-:Y:S01]  /*1f40*/  UMOV UR13, UR5 ;  /* 0x00000005000d7c82 */ /* 0x000fe20008000000 */
[----:B------:R-:W-:-:S05]  /*1f50*/  ULDC UR15, c[0x0][0x50c] ;  /* 0x00014300000f7ab9 */ /* 0x000fca0000000800 */
.L_x_27:
[----:B------:R-:W-:-:S13]  /*1f60*/  ISETP.NE.AND P1, PT, R142, 0x3, PT ;  /* 0x000000038e00780c */ /* 0x000fda0003f25270 */
[----:B01----:R-:W-:Y:S05]  /*1f70*/  @!P1 BRA `(.L_x_20) ;  /* 0x0000000000049947 */ /* 0x003fea0003800000 */
[----:B------:R-:W-:Y:S01]  /*1f80*/  BPT.TRAP 0x1 ;  /* 0x000000040000795c */ /* 0x000fe20000300000 */
.L_x_20:
[----:B------:R-:W0:Y:S01]  /*1f90*/  S2UR UR14, SR_CgaCtaId ;  /* 0x00000000000e79c3 */ /* 0x000e220000008800 */
[----:B------:R-:W-:Y:S01]  /*1fa0*/  UMOV UR10, 0x400 ;  /* 0x00000400000a7882 */ /* 0x000fe20000000000 */
[----:B------:R-:W-:Y:S01]  /*1fb0*/  SHF.L.U32 R11, R13, 0x1f, RZ ;  /* 0x0000001f0d0b7819 */ /* 0x000fe200000006ff */
[----:B0-----:R-:W-:-:S04]  /*1fc0*/  ULEA UR10, UR14, UR10, 0x18 ;  /* 0x0000000a0e0a7291 */ /* 0x001fc8000f8ec03f */
[----:B------:R-:W-:-:S09]  /*1fd0*/  ULEA UR14, UR12, UR10, 0x3 ;  /* 0x0000000a0c0e7291 */ /* 0x000fd2000f8e183f */
[----:B------:R0:W1:Y:S01]  /*1fe0*/  SYNCS.PHASECHK.TRANS64.TRYWAIT P0, [UR14], R11 ;  /* 0x0000000bff0075a7 */ /* 0x000062000800014e */
[----:B------:R-:W-:Y:S05]  /*1ff0*/  @!P1 BRA `(.L_x_21) ;  /* 0x0000000000049947 */ /* 0x000fea0003800000 */
[----:B------:R-:W-:Y:S01]  /*2000*/  BPT.TRAP 0x1 ;  /* 0x000000040000795c */ /* 0x000fe20000300000 */
.L_x_21:
[----:B-1----:R-:W-:Y:S05]  /*2010*/  @P0 BRA `(.L_x_22) ;  /* 0x0000000000080947 */ /* 0x002fea0003800000 */
[----:B------:R-:W1:Y:S02]  /*2020*/  SYNCS.PHASECHK.TRANS64.TRYWAIT P0, [UR14], R11 ;  /* 0x0000000bff0075a7 */ /* 0x000e64000800014e */
[----:B-1----:R-:W-:Y:S05]  /*2030*/  @!P0 BRA `(.L_x_23) ;  /* 0x0000007400488947 */ /* 0x002fea0003800000 */
.L_x_22:
[----:B------:R-:W-:Y:S01]  /*2040*/  UIADD3 UR14, UR10, 0x10100, URZ ;  /* 0x000101000a0e7890 */ /* 0x000fe2000fffe03f */
[----:B------:R-:W-:Y:S01]  /*2050*/  WARPGROUP.ARRIVE ;  /* 0x00000000000079c5 */ /* 0x000fe20000000000 */
[----:B------:R-:W-:Y:S02]  /*2060*/  UISETP.NE.AND UP0, UPT, UR7, URZ, UPT ;  /* 0x0000003f0700728c */ /* 0x000fe4000bf05270 */
[----:B------:R-:W-:Y:S02]  /*2070*/  USHF.R.U32.HI UR14, URZ, 0x4, UR14 ;  /* 0x000000043f0e7899 */ /* 0x000fe4000801160e */
[----:B------:R-:W-:Y:S02]  /*2080*/  USEL UR8, UR8, URZ, !UP0 ;  /* 0x0000003f08087287 */ /* 0x000fe4000c000000 */
[----:B------:R-:W-:Y:S02]  /*2090*/  ULOP3.LUT UR14, UR14, 0x3fff, URZ, 0xc0, !UPT ;  /* 0x00003fff0e0e7892 */ /* 0x000fe4000f8ec03f */
[----:B------:R-:W-:-:S02]  /*20a0*/  ULOP3.LUT UR7, UR11, 0x10000, URZ, 0xfc, !UPT ;  /* 0x000100000b077892 */ /* 0x000fc4000f8efc3f */
[----:B------:R-:W-:Y:S02]  /*20b0*/  ULOP3.LUT UR14, UR14, 0x10000, URZ, 0xfc, !UPT ;  /* 0x000100000e0e7892 */ /* 0x000fe4000f8efc3f */
[----:B------:R-:W-:Y:S02]  /*20c0*/  UISETP.NE.U32.AND UP0, UPT, UR8, URZ, UPT ;  /* 0x0000003f0800728c */ /* 0x000fe4000bf05070 */
[----:B------:R-:W-:Y:S02]  /*20d0*/  ULEA UR8, UR12, UR7, 0xb ;  /* 0x000000070c087291 */ /* 0x000fe4000f8e583f */
[----:B------:R-:W-:Y:S02]  /*20e0*/  ULEA UR7, UR12, UR14, 0x9 ;  /* 0x0000000e0c077291 */ /* 0x000fe4000f8e483f */
[----:B------:R-:W-:Y:S01]  /*20f0*/  UIADD3 UR14, UR8, 0x400, URZ ;  /* 0x00000400080e7890 */ /* 0x000fe2000fffe03f */
[----:B------:R-:W-:Y:S02]  /*2100*/  UMOV UR17, 0x40000040 ;  /* 0x4000004000117882 */ /* 0x000fe40000000000 */
[----:B------:R-:W-:Y:S01]  /*2110*/  UMOV UR16, UR8 ;  /* 0x0000000800107c82 */ /* 0x000fe20008000000 */
[----:B------:R-:W-:Y:S01]  /*2120*/  UMOV UR19, 0x40000040 ;  /* 0x4000004000137882 */ /* 0x000fe20000000000 */
[----:B------:R-:W-:Y:S01]  /*2130*/  UMOV UR18, UR7 ;  /* 0x0000000700127c82 */ /* 0x000fe20008000000 */
[----:B------:R-:W-:Y:S01]  /*2140*/  UIADD3 UR6, UR6, 0x4, URZ ;  /* 0x0000000406067890 */ /* 0x000fe2000fffe03f */
[----:B------:R-:W-:Y:S01]  /*2150*/  QGMMA.64x64x32.F32.E4M3.E4M3 R56, gdesc[UR16], R56, UP0 ;  /* 0x00e00000103879f3 */ /* 0x000fe2000bf00838 */
[----:B------:R-:W-:Y:S01]  /*2160*/  UMOV UR16, UR14 ;  /* 0x0000000e00107c82 */ /* 0x000fe20008000000 */
[----:B------:R-:W-:Y:S01]  /*2170*/  UMOV UR17, 0x40000040 ;  /* 0x4000004000117882 */ /* 0x000fe20000000000 */
[----:B------:R-:W-:Y:S01]  /*2180*/  UIADD3 UR14, UR8, 0x402, URZ ;  /* 0x00000402080e7890 */ /* 0x000fe2000fffe03f */
[----:B------:R-:W-:Y:S01]  /*2190*/  QGMMA.64x64x32.F32.E4M3.E4M3 R24, gdesc[UR16], R24, UP0 ;  /* 0x00e00000101879f3 */ /* 0x000fe2000bf00818 */
[----:B------:R-:W-:-:S02]  /*21a0*/  UIADD3 UR16, UR8, 0x2, URZ ;  /* 0x0000000208107890 */ /* 0x000fc4000fffe03f */
[----:B------:R-:W-:Y:S01]  /*21b0*/  UIADD3 UR18, UR7, 0x2, URZ ;  /* 0x0000000207127890 */ /* 0x000fe2000fffe03f */
[----:B------:R-:W-:Y:S01]  /*21c0*/  UMOV UR17, 0x40000040 ;  /* 0x4000004000117882 */ /* 0x000fe20000000000 */
[----:B------:R-:W-:Y:S01]  /*21d0*/  UMOV UR19, 0x40000040 ;  /* 0x4000004000137882 */ /* 0x000fe20000000000 */
[----:B------:R-:W-:-:S06]  /*21e0*/  UISETP.NE.AND UP0, UPT, UR6, UR15, UPT ;  /* 0x0000000f0600728c */ /* 0x000fcc000bf05270 */
[----:B------:R-:W-:Y:S01]  /*21f0*/  QGMMA.64x64x32.F32.E4M3.E4M3 R56, gdesc[UR16], R56 ;  /* 0x00e00000103879f3 */ /* 0x000fe20008700838 */
[----:B------:R-:W-:Y:S01]  /*2200*/  UMOV UR16, UR14 ;  /* 0x0000000e00107c82 */ /* 0x000fe20008000000 */
[----:B------:R-:W-:Y:S01]  /*2210*/  UMOV UR17, 0x40000040 ;  /* 0x4000004000117882 */ /* 0x000fe20000000000 */
[----:B------:R-:W-:Y:S01]  /*2220*/  UIADD3 UR14, UR8, 0x404, URZ ;  /* 0x00000404080e7890 */ /* 0x000fe2000fffe03f */
[----:B------:R-:W-:Y:S01]  /*2230*/  QGMMA.64x64x32.F32.E4M3.E4M3 R24, gdesc[UR16], R24 ;  /* 0x00e00000101879f3 */ /* 0x000fe20008700818 */
[----:B------:R-:W-:Y:S02]  /*2240*/  UIADD3 UR16, UR8, 0x4, URZ ;  /* 0x0000000408107890 */ /* 0x000fe4000fffe03f */
[----:B------:R-:W-:Y:S01]  /*2250*/  UIADD3 UR18, UR7, 0x4, URZ ;  /* 0x0000000407127890 */ /* 0x000fe2000fffe03f */
[----:B------:R-:W-:Y:S01]  /*2260*/  UMOV UR17, 0x40000040 ;  /* 0x4000004000117882 */ /* 0x000fe20000000000 */
[----:B------:R-:W-:-:S07]  /*2270*/  UMOV UR19, 0x40000040 ;  /* 0x4000004000137882 */ /* 0x000fce0000000000 */
[----:B------:R-:W-:Y:S01]  /*2280*/  QGMMA.64x64x32.F32.E4M3.E4M3 R56, gdesc[UR16], R56 ;  /* 0x00e00000103879f3 */ /* 0x000fe20008700838 */
[----:B------:R-:W-:Y:S01]  /*2290*/  UMOV UR16, UR14 ;  /* 0x0000000e00107c82 */ /* 0x000fe20008000000 */
[----:B------:R-:W-:Y:S02]  /*22a0*/  UMOV UR17, 0x40000040 ;  /* 0x4000004000117882 */ /* 0x000fe40000000000 */
[----:B------:R-:W-:Y:S01]  /*22b0*/  QGMMA.64x64x32.F32.E4M3.E4M3 R24, gdesc[UR16], R24 ;  /* 0x00e00000101879f3 */ /* 0x000fe20008700818 */
[----:B------:R-:W-:Y:S02]  /*22c0*/  UIADD3 UR16, UR8, 0x6, URZ ;  /* 0x0000000608107890 */ /* 0x000fe4000fffe03f */
[----:B------:R-:W-:Y:S02]  /*22d0*/  UIADD3 UR18, UR7, 0x6, URZ ;  /* 0x0000000607127890 */ /* 0x000fe4000fffe03f */
[----:B------:R-:W-:Y:S01]  /*22e0*/  UIADD3 UR8, UR8, 0x406, URZ ;  /* 0x0000040608087890 */ /* 0x000fe2000fffe03f */
[----:B------:R-:W-:Y:S01]  /*22f0*/  UMOV UR17, 0x40000040 ;  /* 0x4000004000117882 */ /* 0x000fe20000000000 */
[----:B------:R-:W-:Y:S01]  /*2300*/  UMOV UR19, 0x40000040 ;  /* 0x4000004000137882 */ /* 0x000fe20000000000 */
[----:B------:R-:W-:-:S06]  /*2310*/  USEL UR7, URZ, 0x1, UP0 ;  /* 0x000000013f077887 */ /* 0x000fcc0008000000 */
[----:B------:R-:W-:Y:S01]  /*2320*/  ISETP.NE.AND P0, PT, RZ, UR7, PT ;  /* 0x00000007ff007c0c */ /* 0x000fe2000bf05270 */
[----:B------:R-:W-:Y:S01]  /*2330*/  QGMMA.64x64x32.F32.E4M3.E4M3 R56, gdesc[UR16], R56 ;  /* 0x00e00000103879f3 */ /* 0x000fe20008700838 */
[----:B------:R-:W-:Y:S01]  /*2340*/  UMOV UR16, UR8 ;  /* 0x0000000800107c82 */ /* 0x000fe20008000000 */
[----:B------:R-:W-:Y:S02]  /*2350*/  UMOV UR17, 0x40000040 ;  /* 0x4000004000117882 */ /* 0x000fe40000000000 */
[----:B------:R-:W-:Y:S03]  /*2360*/  QGMMA.64x64x32.F32.E4M3.E4M3 R24, gdesc[UR16], R24, gsb0 ;  /* 0x00e00000101879f3 */ /* 0x000fe60008000818 */
[----:B------:R-:W-:-:S05]  /*2370*/  WARPGROUP.DEPBAR.LE gsb0, 0x1 ;  /* 0x00008000000079c5 */ /* 0x000fca0000010100 */
[----:B------:R-:W-:Y:S05]  /*2380*/  @!P0 BRA `(.L_x_24) ;  /* 0x0000000400088947 */ /* 0x000fea0003800000 */
[----:B------:R-:W-:Y:S02]  /*2390*/  WARPGROUP.DEPBAR.LE gsb0, 0x0 ;  /* 0x00008000000079c5 */ /* 0x000fe40000010000 */
[----:B------:R-:W-:-:S01]  /*23a0*/  FADD R145, R56, R145 ;  /* 0x0000009138917221 */ /* 0x000fc20000000000 */
[----:B------:R-:W-:Y:S01]  /*23b0*/  FADD R140, R57, R140 ;  /* 0x0000008c398c7221 */ /* 0x000fe20000000000 */
        /* <DEDUP_REMOVED lines=62> */
[----:B------:R-:W-:-:S06]  /*27a0*/  UMOV UR6, URZ ;  /* 0x0000003f00067c82 */ /* 0x000fcc0008000000 */
.L_x_24:
[----:B------:R-:W-:Y:S05]  /*27b0*/  @!P1 BRA `(.L_x_25) ;  /* 0x0000000000049947 */ /* 0x000fea0003800000 */
[----:B------:R-:W-:Y:S01]  /*27c0*/  BPT.TRAP 0x1 ;  /* 0x000000040000795c */ /* 0x000fe20000300000 */
.L_x_25:
[----:B------:R-:W-:Y:S01]  /*27d0*/  ULEA UR8, UR13, UR10, 0x3 ;  /* 0x0000000a0d087291 */ /* 0x000fe2000f8e183f */
[----:B------:R-:W-:-:S03]  /*27e0*/  ISETP.GT.U32.AND P0, PT, R4, 0x1, PT ;  /* 0x000000010400780c */ /* 0x000fc60003f04070 */
[----:B------:R-:W-:-:S04]  /*27f0*/  UIADD3 UR8, UR8, 0x10, URZ ;  /* 0x0000001008087890 */ /* 0x000fc8000fffe03f */
[----:B------:R-:W-:-:S09]  /*2800*/  UPRMT UR8, URZ, 0x654, UR8 ;  /* 0x000006543f087896 */ /* 0x000fd20008000008 */
[----:B------:R-:W-:Y:S01]  /*2810*/  SYNCS.ARRIVE.TRANS64.RED.A1T0 RZ, [UR8], RZ ;  /* 0x000000ffffff79a7 */ /* 0x000fe20008100408 */
[----:B------:R-:W-:Y:S05]  /*2820*/  @P0 BRA `(.L_x_26) ;  /* 0x0000000000040947 */ /* 0x000fea0003800000 */
[----:B------:R-:W-:Y:S01]  /*2830*/  BPT.TRAP 0x1 ;  /* 0x000000040000795c */ /* 0x000fe20000300000 */
.L_x_26:
[----:B------:R-:W-:Y:S01]  /*2840*/  UIADD3 UR12, UR12, 0x1, URZ ;  /* 0x000000010c0c7890 */ /* 0x000fe2000fffe03f */
[C---:B------:R-:W-:Y:S01]  /*2850*/  ISETP.GT.AND P0, PT, R10.reuse, 0x1, PT ;  /* 0x000000010a00780c */ /* 0x040fe20003f04270 */
[----:B------:R-:W-:Y:S01]  /*2860*/  UIADD3 UR13, UR13, 0x1, URZ ;  /* 0x000000010d0d7890 */ /* 0x000fe2000fffe03f */
[----:B------:R-:W-:Y:S01]  /*2870*/  VIADD R10, R10, 0xffffffff ;  /* 0xffffffff0a0a7836 */ /* 0x000fe20000000000 */
[----:B------:R-:W-:Y:S02]  /*2880*/  UISETP.NE.AND UP0, UPT, UR12, 0x2, UPT ;  /* 0x000000020c00788c */ /* 0x000fe4000bf05270 */
[----:B------:R-:W-:Y:S02]  /*2890*/  UISETP.NE.AND UP1, UPT, UR13, 0x2, UPT ;  /* 0x000000020d00788c */ /* 0x000fe4000bf25270 */
[----:B------:R-:W-:Y:S02]  /*28a0*/  USEL UR8, URZ, 0x1, UP0 ;  /* 0x000000013f087887 */ /* 0x000fe40008000000 */
[----:B------:R-:W-:-:S02]  /*28b0*/  USEL UR12, UR12, URZ, UP0 ;  /* 0x0000003f0c0c7287 */ /* 0x000fc40008000000 */
[----:B------:R-:W-:Y:S02]  /*28c0*/  USEL UR13, UR13, URZ, UP1 ;  /* 0x0000003f0d0d7287 */ /* 0x000fe40008800000 */
[----:B------:R-:W-:Y:S01]  /*28d0*/  LOP3.LUT R13, R13, UR8, RZ, 0x3c, !PT ;  /* 0x000000080d0d7c12 */ /* 0x000fe2000f8e3cff */
[----:B------:R-:W-:Y:S01]  /*28e0*/  UMOV UR8, 0x1 ;  /* 0x0000000100087882 */ /* 0x000fe20000000000 */
[----:B------:R-:W-:Y:S08]  /*28f0*/  @P0 BRA `(.L_x_27) ;  /* 0xfffffff400980947 */ /* 0x000ff0000383ffff */
.L_x_19:
[----:B------:R-:W-:Y:S01]  /*2900*/  UISETP.NE.AND UP0, UPT, UR6, URZ, UPT ;  /* 0x0000003f0600728c */ /* 0x000fe2000bf05270 */
[----:B01----:R-:W0:Y:S03]  /*2910*/  LDC R10, c[0x0][0x28c] ;  /* 0x0000a300ff0a7b82 */ /* 0x003e260000000800 */
[----:B------:R-:W-:-:S06]  /*2920*/  USEL UR6, URZ, 0x1, !UP0 ;  /* 0x000000013f067887 */ /* 0x000fcc000c000000 */
[----:B------:R-:W-:Y:S02]  /*2930*/  ISETP.NE.AND P0, PT, RZ, UR6, PT ;  /* 0x00000006ff007c0c */ /* 0x000fe4000bf05270 */
[----:B0-----:R-:W-:-:S11]  /*2940*/  ISETP.GE.AND P1, PT, R10, 0x1, PT ;  /* 0x000000010a00780c */ /* 0x001fd60003f26270 */
[----:B------:R-:W-:Y:S05]  /*2950*/  @!P0 BRA `(.L_x_28) ;  /* 0x0000000400048947 */ /* 0x000fea0003800000 */
[----:B------:R-:W-:Y:S02]  /*2960*/  WARPGROUP.DEPBAR.LE gsb0, 0x0 ;  /* 0x00008000000079c5 */ /* 0x000fe40000010000 */
[----:B------:R-:W-:Y:S01]  /*2970*/  FADD R145, R56, R145 ;  /* 0x0000009138917221 */ /* 0x000fe20000000000 */
        /* <DEDUP_REMOVED lines=62> */
[----:B------:R-:W-:-:S07]  /*2d60*/  FADD R18, R18, R55 ;  /* 0x0000003712127221 */ /* 0x000fce0000000000 */
.L_x_28:
[----:B------:R-:W-:Y:S02]  /*2d70*/  WARPGROUP.DEPBAR.LE gsb0, 0x0 ;  /* 0x00008000000079c5 */ /* 0x000fe40000010000 */
[----:B------:R-:W-:Y:S05]  /*2d80*/  @!P1 BRA `(.L_x_29) ;  /* 0x0000000000389947 */ /* 0x000fea0003800000 */
[----:B------:R-:W-:-:S13]  /*2d90*/  ISETP.NE.AND P0, PT, R142, 0x3, PT ;  /* 0x000000038e00780c */ /* 0x000fda0003f05270 */
[----:B------:R-:W-:Y:S05]  /*2da0*/  @!P0 BRA `(.L_x_30) ;  /* 0x0000000000048947 */ /* 0x000fea0003800000 */
[----:B------:R-:W-:Y:S01]  /*2db0*/  BPT.TRAP 0x1 ;  /* 0x000000040000795c */ /* 0x000fe20000300000 */
.L_x_30:
[----:B------:R-:W-:Y:S01]  /*2dc0*/  UISETP.LT.AND UP0, UPT, UR9, 0x1, UPT ;  /* 0x000000010900788c */ /* 0x000fe2000bf01270 */
[----:B------:R-:W-:-:S03]  /*2dd0*/  ISETP.GT.U32.AND P0, PT, R4, 0x1, PT ;  /* 0x000000010400780c */ /* 0x000fc60003f04070 */
[----:B------:R-:W-:-:S04]  /*2de0*/  USEL UR6, UR9, 0x1, UP0 ;  /* 0x0000000109067887 */ /* 0x000fc80008000000 */
[----:B------:R-:W-:-:S04]  /*2df0*/  UIADD3 UR6, UR5, UR9, -UR6 ;  /* 0x0000000905067290 */ /* 0x000fc8000fffe806 */
[----:B------:R-:W-:-:S04]  /*2e00*/  USHF.L.U32 UR6, UR6, 0x3, URZ ;  /* 0x0000000306067899 */ /* 0x000fc8000800063f */
[----:B------:R-:W-:-:S04]  /*2e10*/  ULOP3.LUT UR6, UR6, 0x8, URZ, 0xc0, !UPT ;  /* 0x0000000806067892 */ /* 0x000fc8000f8ec03f */
[----:B------:R-:W-:-:S04]  /*2e20*/  UIADD3 UR6, UR10, 0x10, UR6 ;  /* 0x000000100a067890 */ /* 0x000fc8000fffe006 */
[----:B------:R-:W-:-:S09]  /*2e30*/  UPRMT UR6, URZ, 0x654, UR6 ;  /* 0x000006543f067896 */ /* 0x000fd20008000006 */
[----:B------:R-:W-:Y:S01]  /*2e40*/  SYNCS.ARRIVE.TRANS64.RED.A1T0 RZ, [UR6], RZ ;  /* 0x000000ffffff79a7 */ /* 0x000fe20008100406 */
[----:B------:R-:W-:Y:S05]  /*2e50*/  @P0 BRA `(.L_x_29) ;  /* 0x0000000000040947 */ /* 0x000fea0003800000 */
[----:B------:R-:W-:Y:S01]  /*2e60*/  BPT.TRAP 0x1 ;  /* 0x000000040000795c */ /* 0x000fe20000300000 */
.L_x_29:
[----:B------:R-:W0:Y:S01]  /*2e70*/  LDC R14, c[0x0][0x288] ;  /* 0x0000a200ff0e7b82 */ /* 0x000e220000000800 */
[----:B------:R-:W-:Y:S01]  /*2e80*/  IMAD.SHL.U32 R33, R6, 0x40, RZ ;  /* 0x0000004006217824 */ /* 0x000fe200078e00ff */
[--C-:B------:R-:W-:Y:S01]  /*2e90*/  SHF.R.U32.HI R10, RZ, 0x2, R0.reuse ;  /* 0x00000002ff0a7819 */ /* 0x100fe20000011600 */
[----:B------:R-:W-:Y:S01]  /*2ea0*/  IMAD.SHL.U32 R34, R7, 0x100, RZ ;  /* 0x0000010007227824 */ /* 0x000fe200078e00ff */
[C---:B------:R-:W-:Y:S01]  /*2eb0*/  LOP3.LUT R12, R0.reuse, 0x60, RZ, 0xc0, !PT ;  /* 0x00000060000c7812 */ /* 0x040fe200078ec0ff */
[----:B------:R-:W-:Y:S01]  /*2ec0*/  ULDC UR6, c[0x0][0x284] ;  /* 0x0000a10000067ab9 */ /* 0x000fe20000000800 */
[----:B------:R-:W-:Y:S01]  /*2ed0*/  SHF.R.U32.HI R13, RZ, 0x7, R0 ;  /* 0x00000007ff0d7819 */ /* 0x000fe20000011600 */
[----:B------:R-:W-:Y:S01]  /*2ee0*/  IMAD.SHL.U32 R26, R0, 0x2, RZ ;  /* 0x00000002001a7824 */ /* 0x000fe200078e00ff */
[----:B------:R-:W-:Y:S01]  /*2ef0*/  LOP3.LUT R11, R10, 0x7, RZ, 0xc0, !PT ;  /* 0x000000070a0b7812 */ /* 0x000fe200078ec0ff */
[----:B------:R-:W-:Y:S01]  /*2f00*/  IMAD.MOV.U32 R32, RZ, RZ, -0x1 ;  /* 0xffffffffff207424 */ /* 0x000fe200078e00ff */
[----:B------:R-:W-:-:S02]  /*2f10*/  SHF.R.U32.HI R12, RZ, 0x1, R12 ;  /* 0x00000001ff0c7819 */ /* 0x000fc4000001160c */
[----:B------:R-:W-:Y:S02]  /*2f20*/  LOP3.LUT R10, R13, 0x1, RZ, 0xc0, !PT ;  /* 0x000000010d0a7812 */ /* 0x000fe400078ec0ff */
[----:B------:R-:W-:Y:S02]  /*2f30*/  IADD3 R15, RZ, -R12, -R11 ;  /* 0x8000000cff0f7210 */ /* 0x000fe40007ffe80b */
[----:B------:R-:W-:Y:S01]  /*2f40*/  LOP3.LUT R13, R0, 0x3, RZ, 0xc0, !PT ;  /* 0x00000003000d7812 */ /* 0x000fe200078ec0ff */
[C---:B------:R-:W-:Y:S01]  /*2f50*/  IMAD.SHL.U32 R24, R10.reuse, 0x40, RZ ;  /* 0x000000400a187824 */ /* 0x040fe200078e00ff */
[----:B------:R-:W-:Y:S01]  /*2f60*/  LOP3.LUT R26, R33, 0x6, R26, 0xf8, !PT ;  /* 0x00000006211a7812 */ /* 0x000fe200078ef81a */
[----:B------:R-:W-:-:S03]  /*2f70*/  IMAD R15, R10, -0x40, R15 ;  /* 0xffffffc00a0f7824 */ /* 0x000fc600078e020f */
[----:B------:R-:W-:Y:S01]  /*2f80*/  LOP3.LUT R35, R24, 0x40, R11, 0xe2, !PT ;  /* 0x0000004018237812 */ /* 0x000fe200078ee20b */
[----:B------:R-:W-:Y:S01]  /*2f90*/  IMAD.WIDE R24, R7, 0x100, RZ ;  /* 0x0000010007187825 */ /* 0x000fe200078e02ff */
[----:B0-----:R-:W-:-:S03]  /*2fa0*/  ISETP.GE.AND P0, PT, R33, R14, PT ;  /* 0x0000000e2100720c */ /* 0x001fc60003f06270 */
[----:B------:R-:W-:Y:S01]  /*2fb0*/  IMAD R6, R13, -0x2, R14 ;  /* 0xfffffffe0d067824 */ /* 0x000fe200078e020e */
[C---:B------:R-:W-:Y:S02]  /*2fc0*/  ISETP.GE.OR P0, PT, R34.reuse, UR6, P0 ;  /* 0x0000000622007c0c */ /* 0x040fe40008706670 */
[----:B------:R-:W-:Y:S01]  /*2fd0*/  IADD3 R34, -R34, UR6, R15 ;  /* 0x0000000622227c10 */ /* 0x000fe2000fffe10f */
[----:B------:R-:W-:Y:S01]  /*2fe0*/  IMAD.IADD R33, R6, 0x1, -R33 ;  /* 0x0000000106217824 */ /* 0x000fe200078e0a21 */
[----:B------:R-:W-:-:S09]  /*2ff0*/  LOP3.LUT R35, R24, R35, R12, 0xfe, !PT ;  /* 0x0000002318237212 */ /* 0x000fd200078efe0c */
[----:B------:R-:W-:Y:S05]  /*3000*/  @P0 BRA `(.L_x_31) ;  /* 0x0000004800200947 */ /* 0x000fea0003800000 */
[----:B------:R-:W0:Y:S01]  /*3010*/  LDC.64 R30, c[0x0][0x5c8] ;  /* 0x00017200ff1e7b82 */ /* 0x000e220000000a00 */
[----:B------:R-:W-:Y:S01]  /*3020*/  SHF.R.S32.HI R36, RZ, 0x1f, R5 ;  /* 0x0000001fff247819 */ /* 0x000fe20000011405 */
[----:B------:R-:W-:Y:S01]  /*3030*/  ULDC.64 UR6, c[0x0][0x5d0] ;  /* 0x0001740000067ab9 */ /* 0x000fe20000000a00 */
[----:B------:R-:W-:Y:S01]  /*3040*/  SHF.R.S32.HI R27, RZ, 0x1f, R26 ;  /* 0x0000001fff1b7819 */ /* 0x000fe2000001141a */
[----:B------:R-:W-:Y:S02]  /*3050*/  BSSY B0, `(.L_x_31) ;  /* 0x0000483000007945 */ /* 0x000fe40003800000 */
[----:B------:R-:W-:-:S04]  /*3060*/  IMAD R6, R36, UR6, RZ ;  /* 0x0000000624067c24 */ /* 0x000fc8000f8e02ff */
[C---:B------:R-:W-:Y:S02]  /*3070*/  IMAD R11, R5.reuse, UR7, R6 ;  /* 0x00000007050b7c24 */ /* 0x040fe4000f8e0206 */
[----:B------:R-:W-:Y:S01]  /*3080*/  IMAD.WIDE.U32 R6, R5, UR6, R26 ;  /* 0x0000000605067c25 */ /* 0x000fe2000f8e001a */
[----:B------:R-:W-:-:S03]  /*3090*/  ULDC.64 UR6, c[0x0][0x5c0] ;  /* 0x0001700000067ab9 */ /* 0x000fc60000000a00 */
[----:B------:R-:W-:Y:S02]  /*30a0*/  IMAD.IADD R7, R7, 0x1, R11 ;  /* 0x0000000107077824 */ /* 0x000fe400078e020b */
[----:B0-----:R-:W-:Y:S01]  /*30b0*/  IMAD R10, R25, R30, RZ ;  /* 0x0000001e190a7224 */ /* 0x001fe200078e02ff */
[----:B------:R-:W-:-:S03]  /*30c0*/  SHF.L.U64.HI R28, R30, 0x7, R31 ;  /* 0x000000071e1c7819 */ /* 0x000fc6000001021f */
[C---:B------:R-:W-:Y:S02]  /*30d0*/  IMAD R13, R35.reuse, R31, R10 ;  /* 0x0000001f230d7224 */ /* 0x040fe400078e020a */
[----:B------:R-:W-:-:S04]  /*30e0*/  IMAD.WIDE.U32 R10, R35, R30, R6 ;  /* 0x0000001e230a7225 */ /* 0x000fc800078e0006 */
[----:B------:R-:W-:Y:S01]  /*30f0*/  IMAD.IADD R11, R11, 0x1, R13 ;  /* 0x000000010b0b7824 */ /* 0x000fe200078e020d */
[----:B------:R-:W-:Y:S01]  /*3100*/  IADD3 R14, P2, R10, UR6, RZ ;  /* 0x000000060a0e7c10 */ /* 0x000fe2000ff5e0ff */
[C---:B------:R-:W-:Y:S01]  /*3110*/  IMAD.SHL.U32 R7, R30.reuse, 0x80, RZ ;  /* 0x000000801e077824 */ /* 0x040fe200078e00ff */
[C---:B------:R-:W-:Y:S02]  /*3120*/  LEA R6, P4, R30.reuse, R10, 0x3 ;  /* 0x0000000a1e067211 */ /* 0x040fe400078818ff */
[----:B------:R-:W-:Y:S02]  /*3130*/  IADD3.X R15, R11, UR7, RZ, P2, !PT ;  /* 0x000000070b0f7c10 */ /* 0x000fe400097fe4ff */
[----:B---3-5:R-:W-:Y:S02]  /*3140*/  FSETP.NEU.AND P2, PT, R9, RZ, PT ;  /* 0x000000ff0900720b */ /* 0x028fe40003f4d000 */
[----:B------:R-:W-:Y:S02]  /*3150*/  LEA.HI.X R29, R30, R11, R31, 0x3, P4 ;  /* 0x0000000b1e1d7211 */ /* 0x000fe400020f1c1f */
[----:B------:R-:W-:-:S02]  /*3160*/  IADD3 R12, P4, R6, UR6, RZ ;  /* 0x00000006060c7c10 */ /* 0x000fc4000ff9e0ff */
[--C-:B------:R-:W-:Y:S02]  /*3170*/  IADD3 R10, P1, P0, R10, UR6, R7.reuse ;  /* 0x000000060a0a7c10 */ /* 0x100fe4000f83e007 */
[----:B------:R-:W-:Y:S02]  /*3180*/  IADD3 R6, P5, P6, R6, UR6, R7 ;  /* 0x0000000606067c10 */ /* 0x000fe4000febe007 */
[--C-:B------:R-:W-:Y:S02]  /*3190*/  IADD3.X R11, R11, UR7, R28.reuse, P1, P0 ;  /* 0x000000070b0b7c10 */ /* 0x100fe40008fe041c */
[C---:B------:R-:W-:Y:S02]  /*31a0*/  IADD3.X R13, R29.reuse, UR7, RZ, P4, !PT ;  /* 0x000000071d0d7c10 */ /* 0x040fe4000a7fe4ff */
[----:B------:R-:W-:Y:S01]  /*31b0*/  IADD3.X R7, R29, UR7, R28, P5, P6 ;  /* 0x000000071d077c10 */ /* 0x000fe2000afec41c */
[----:B------:R-:W-:Y:S06]  /*31c0*/  @!P2 BRA `(.L_x_32) ;  /* 0x00000034009ca947 */ /* 0x000fec0003800000 */
[----:B------:R-:W-:Y:S01]  /*31d0*/  ULDC.64 UR6, c[0x0][0x5b8] ;  /* 0x00016e0000067ab9 */ /* 0x000fe20000000a00 */
[----:B------:R-:W-:Y:S01]  /*31e0*/  ISETP.GE.AND P0, PT, R34, 0x1, PT ;  /* 0x000000012200780c */ /* 0x000fe20003f06270 */
[----:B------:R-:W-:Y:S01]  /*31f0*/  IMAD R28, R36, UR6, RZ ;  /* 0x00000006241c7c24 */ /* 0x000fe2000f8e02ff */
[----:B------:R-:W-:Y:S01]  /*3200*/  ULDC.64 UR10, c[0x0][0x5a8] ;  /* 0x00016a00000a7ab9 */ /* 0x000fe20000000a00 */
[----:B------:R-:W-:Y:S01]  /*3210*/  IMAD.WIDE.U32 R26, R5, UR6, R26 ;  /* 0x00000006051a7c25 */ /* 0x000fe2000f8e001a */
[----:B------:R-:W-:Y:S01]  /*3220*/  ISETP.LT.OR P4, PT, R33, 0x1, !P0 ;  /* 0x000000012100780c */ /* 0x000fe20004781670 */
[----:B------:R-:W-:Y:S02]  /*3230*/  BSSY B1, `(.L_x_33) ;  /* 0x000000c000017945 */ /* 0x000fe40003800000 */
[----:B------:R-:W-:Y:S01]  /*3240*/  IMAD R5, R5, UR7, R28 ;  /* 0x0000000705057c24 */ /* 0x000fe2000f8e021c */
[----:B------:R-:W-:Y:S02]  /*3250*/  ULDC.64 UR6, c[0x0][0x5b0] ;  /* 0x00016c0000067ab9 */ /* 0x000fe40000000a00 */
[----:B------:R-:W-:-:S02]  /*3260*/  IMAD R30, R25, UR6, RZ ;  /* 0x00000006191e7c24 */ /* 0x000fc4000f8e02ff */
[----:B------:R-:W-:Y:S02]  /*3270*/  IMAD.IADD R27, R27, 0x1, R5 ;  /* 0x000000011b1b7824 */ /* 0x000fe400078e0205 */
[C---:B------:R-:W-:Y:S02]  /*3280*/  IMAD R5, R35.reuse, UR7, R30 ;  /* 0x0000000723057c24 */ /* 0x040fe4000f8e021e */
[----:B------:R-:W-:-:S03]  /*3290*/  IMAD.WIDE.U32 R28, R35, UR6, R26 ;  /* 0x00000006231c7c25 */ /* 0x000fc6000f8e001a */
[----:B------:R-:W-:-:S04]  /*32a0*/  IADD3 R28, P1, R28, UR10, RZ ;  /* 0x0000000a1c1c7c10 */ /* 0x000fc8000ff3e0ff */
[--C-:B------:R-:W-:Y:S02]  /*32b0*/  IADD3.X R29, R29, UR11, R5.reuse, P1, !PT ;  /* 0x0000000b1d1d7c10 */ /* 0x100fe40008ffe405 */
[----:B------:R-:W-:Y:S01]  /*32c0*/  PRMT R5, RZ, 0x7610, R5 ;  /* 0x00007610ff057816 */ /* 0x000fe20000000005 */
[----:B------:R-:W-:Y:S06]  /*32d0*/  @P4 BRA `(.L_x_34) ;  /* 0x0000000000044947 */ /* 0x000fec0003800000 */
[----:B------:R0:W5:Y:S02]  /*32e0*/  LDG.E.U8 R5, desc[UR20][R28.64] ;  /* 0x000000141c057981 */ /* 0x000164000c1e1100 */
.L_x_34:
[----:B------:R-:W-:Y:S05]  /*32f0*/  BSYNC B1 ;  /* 0x0000000000017941 */ /* 0x000fea0003800000 */
.L_x_33:
[----:B-----5:R-:W-:Y:S01]  /*3300*/  LOP3.LUT R5, R5, 0xff, RZ, 0xc0, !PT ;  /* 0x000000ff05057812 */ /* 0x020fe200078ec0ff */
[----:B------:R-:W-:Y:S01]  /*3310*/  BSSY B1, `(.L_x_35) ;  /* 0x000000b000017945 */ /* 0x000fe20003800000 */
[----:B------:R-:W-:Y:S02]  /*3320*/  ISETP.LT.OR P2, PT, R33, 0x2, !P0 ;  /* 0x000000022100780c */ /* 0x000fe40004741670 */
[----:B------:R-:W-:-:S05]  /*3330*/  F2FP.F16.E4M3.UNPACK_B R5, R5 ;  /* 0x00000005ff05723e */ /* 0x000fca00020006ff */
[----:B------:R-:W-:Y:S01]  /*3340*/  HADD2.F32 R30, -RZ, R5.H0_H0 ;  /* 0x20000005ff1e7230 */ /* 0x000fe20000004100 */
[----:B------:R-:W-:-:S04]  /*3350*/  PRMT R5, RZ, 0x7610, R5 ;  /* 0x00007610ff057816 */ /* 0x000fc80000000005 */
[----:B------:R-:W-:-:S04]  /*3360*/  FMUL R30, R30, R9 ;  /* 0x000000091e1e7220 */ /* 0x000fc80000400000 */
[----:B--2---:R-:W-:-:S05]  /*3370*/  FFMA R30, R145, R8, R30 ;  /* 0x00000008911e7223 */ /* 0x004fca000000001e */
[----:B------:R-:W-:-:S05]  /*3380*/  F2FP.SATFINITE.E4M3.F32.PACK_AB_MERGE_C R31, RZ, R30, RZ ;  /* 0x0000001eff1f723e */ /* 0x000fca00048070ff */
[----:B------:R1:W-:Y:S01]  /*3390*/  @!P4 STG.E.U8 desc[UR20][R14.64], R31 ;  /* 0x0000001f0e00c986 */ /* 0x0003e2000c101114 */
[----:B------:R-:W-:Y:S05]  /*33a0*/  @P2 BRA `(.L_x_36) ;  /* 0x0000000000042947 */ /* 0x000fea0003800000 */
[----:B------:R2:W5:Y:S02]  /*33b0*/  LDG.E.U8 R5, desc[UR20][R28.64+0x1] ;  /* 0x000001141c057981 */ /* 0x000564000c1e1100 */
.L_x_36:
[----:B------:R-:W-:Y:S05]  /*33c0*/  BSYNC B1 ;  /* 0x0000000000017941 */ /* 0x000fea0003800000 */
.L_x_35:
[----:B-----5:R-:W-:Y:S01]  /*33d0*/  LOP3.LUT R5, R5, 0xff, RZ, 0xc0, !PT ;  /* 0x000000ff05057812 */ /* 0x020fe200078ec0ff */
[----:B------:R-:W-:Y:S01]  /*33e0*/  BSSY B1, `(.L_x_37) ;  /* 0x0000013000017945 */ /* 0x000fe20003800000 */
[----:B------:R-:W-:Y:S02]  /*33f0*/  IADD3 R37, P1, R35, 0x8, RZ ;  /* 0x0000000823257810 */ /* 0x000fe40007f3e0ff */
[----:B------:R-:W-:-:S03]  /*3400*/  F2FP.F16.E4M3.UNPACK_B R5, R5 ;  /* 0x00000005ff05723e */ /* 0x000fc600020006ff */
[----:B-1----:R-:W-:Y:S01]  /*3410*/  IMAD.X R31, RZ, RZ, R25, P1 ;  /* 0x000000ffff1f7224 */ /* 0x002fe200008e0619 */
[----:B------:R-:W-:Y:S01]  /*3420*/  ISETP.GE.AND P1, PT, R34, 0x9, PT ;  /* 0x000000092200780c */ /* 0x000fe20003f26270 */
[----:B------:R-:W-:Y:S02]  /*3430*/  HADD2.F32 R30, -RZ, R5.H0_H0 ;  /* 0x20000005ff1e7230 */ /* 0x000fe40000004100 */
[----:B------:R-:W-:Y:S01]  /*3440*/  IMAD R36, R31, UR6, RZ ;  /* 0x000000061f247c24 */ /* 0x000fe2000f8e02ff */
[----:B------:R-:W-:Y:S02]  /*3450*/  ISETP.LT.OR P5, PT, R33, 0x1, !P1 ;  /* 0x000000012100780c */ /* 0x000fe40004fa1670 */
[----:B------:R-:W-:Y:S01]  /*3460*/  FMUL R5, R30, R9 ;  /* 0x000000091e057220 */ /* 0x000fe20000400000 */
[----:B------:R-:W-:-:S04]  /*3470*/  IMAD.WIDE.U32 R30, R37, UR6, R26 ;  /* 0x00000006251e7c25 */ /* 0x000fc8000f8e001a */
[----:B------:R-:W-:Y:S01]  /*3480*/  FFMA R5, R140, R8, R5 ;  /* 0x000000088c057223 */ /* 0x000fe20000000005 */
[----:B------:R-:W-:Y:S01]  /*3490*/  IMAD R37, R37, UR7, R36 ;  /* 0x0000000725257c24 */ /* 0x000fe2000f8e0224 */
[----:B------:R-:W-:-:S03]  /*34a0*/  IADD3 R30, P4, R30, UR10, RZ ;  /* 0x0000000a1e1e7c10 */ /* 0x000fc6000ff9e0ff */
[----:B------:R-:W-:Y:S02]  /*34b0*/  F2FP.SATFINITE.E4M3.F32.PACK_AB_MERGE_C R39, RZ, R5, RZ ;  /* 0x00000005ff27723e */ /* 0x000fe400048070ff */
[----:B------:R-:W-:Y:S02]  /*34c0*/  IADD3.X R31, R31, UR11, R37, P4, !PT ;  /* 0x0000000b1f1f7c10 */ /* 0x000fe4000a7fe425 */
[----:B------:R-:W-:Y:S01]  /*34d0*/  PRMT R5, RZ, 0x7610, R5 ;  /* 0x00007610ff057816 */ /* 0x000fe20000000005 */
[----:B------:R1:W-:Y:S01]  /*34e0*/  @!P2 STG.E.U8 desc[UR20][R14.64+0x1], R39 ;  /* 0x000001270e00a986 */ /* 0x0003e2000c101114 */
[----:B------:R-:W-:Y:S05]  /*34f0*/  @P5 BRA `(.L_x_38) ;  /* 0x0000000000045947 */ /* 0x000fea0003800000 */
[----:B------:R3:W5:Y:S02]  /*3500*/  LDG.E.U8 R5, desc[UR20][R30.64] ;  /* 0x000000141e057981 */ /* 0x000764000c1e1100 */
.L_x_38:
[----:B------:R-:W-:Y:S05]  /*3510*/  BSYNC B1 ;  /* 0x0000000000017941 */ /* 0x000fea0003800000 */
.L_x_37:
[----:B-----5:R-:W-:Y:S01]  /*3520*/  LOP3.LUT R5, R5, 0xff, RZ, 0xc0, !PT ;  /* 0x000000ff05057812 */ /* 0x020fe200078ec0ff */
[----:B------:R-:W-:Y:S01]  /*3530*/  BSSY B1, `(.L_x_39) ;  /* 0x000000b000017945 */ /* 0x000fe20003800000 */
[----:B------:R-:W-:Y:S02]  /*3540*/  ISETP.LT.OR P2, PT, R33, 0x2, !P1 ;  /* 0x000000022100780c */ /* 0x000fe40004f41670 */
[----:B------:R-:W-:-:S05]  /*3550*/  F2FP.F16.E4M3.UNPACK_B R5, R5 ;  /* 0x00000005ff05723e */ /* 0x000fca00020006ff */
[----:B------:R-:W-:Y:S01]  /*3560*/  HADD2.F32 R36, -RZ, R5.H0_H0 ;  /* 0x20000005ff247230 */ /* 0x000fe20000004100 */
[----:B------:R-:W-:-:S04]  /*3570*/  PRMT R5, RZ, 0x7610, R5 ;  /* 0x00007610ff057816 */ /* 0x000fc80000000005 */
[----:B------:R-:W-:-:S04]  /*3580*/  FMUL R36, R36, R9 ;  /* 0x0000000924247220 */ /* 0x000fc80000400000 */
[----:B------:R-:W-:-:S05]  /*3590*/  FFMA R36, R143, R8, R36 ;  /* 0x000000088f247223 */ /* 0x000fca0000000024 */
[----:B------:R-:W-:-:S05]  /*35a0*/  F2FP.SATFINITE.E4M3.F32.PACK_AB_MERGE_C R37, RZ, R36, RZ ;  /* 0x00000024ff25723e */ /* 0x000fca00048070ff */
[----:B------:R4:W-:Y:S01]  /*35b0*/  @!P5 STG.E.U8 desc[UR20][R12.64], R37 ;  /* 0x000000250c00d986 */ /* 0x0009e2000c101114 */
[----:B------:R-:W-:Y:S05]  /*35c0*/  @P2 BRA `(.L_x_40) ;  /* 0x0000000000042947 */ /* 0x000fea0003800000 */
[----:B------:R0:W5:Y:S02]  /*35d0*/  LDG.E.U8 R5, desc[UR20][R30.64+0x1] ;  /* 0x000001141e057981 */ /* 0x000164000c1e1100 */
.L_x_40:
[----:B------:R-:W-:Y:S05]  /*35e0*/  BSYNC B1 ;  /* 0x0000000000017941 */ /* 0x000fea0003800000 */
.L_x_39:
[----:B-----5:R-:W-:Y:S01]  /*35f0*/  LOP3.LUT R5, R5, 0xff, RZ, 0xc0, !PT ;  /* 0x000000ff05057812 */ /* 0x020fe200078ec0ff */
[----:B------:R-:W-:Y:S01]  /*3600*/  BSSY B1, `(.L_x_41) ;  /* 0x000000b000017945 */ /* 0x000fe20003800000 */
[----:B------:R-:W-:Y:S02]  /*3610*/  ISETP.LT.OR P4, PT, R33, 0x9, !P0 ;  /* 0x000000092100780c */ /* 0x000fe40004781670 */
[----:B------:R-:W-:-:S05]  /*3620*/  F2FP.F16.E4M3.UNPACK_B R5, R5 ;  /* 0x00000005ff05723e */ /* 0x000fca00020006ff */
[----:B------:R-:W-:-:S05]  /*3630*/  HADD2.F32 R36, -RZ, R5.H0_H0 ;  /* 0x20000005ff247230 */ /* 0x000fca0000004100 */
[----:B------:R-:W-:-:S04]  /*3640*/  FMUL R5, R36, R9 ;  /* 0x0000000924057220 */ /* 0x000fc80000400000 */
[----:B------:R-:W-:-:S05]  /*3650*/  FFMA R5, R138, R8, R5 ;  /* 0x000000088a057223 */ /* 0x000fca0000000005 */
[----:B----4-:R-:W-:Y:S02]  /*3660*/  F2FP.SATFINITE.E4M3.F32.PACK_AB_MERGE_C R37, RZ, R5, RZ ;  /* 0x00000005ff25723e */ /* 0x010fe400048070ff */
[----:B------:R-:W-:-:S03]  /*3670*/  PRMT R5, RZ, 0x7610, R5 ;  /* 0x00007610ff057816 */ /* 0x000fc60000000005 */
[----:B------:R4:W-:Y:S01]  /*3680*/  @!P2 STG.E.U8 desc[UR20][R12.64+0x1], R37 ;  /* 0x000001250c00a986 */ /* 0x0009e2000c101114 */
[----:B------:R-:W-:Y:S05]  /*3690*/  @P4 BRA `(.L_x_42) ;  /* 0x0000000000044947 */ /* 0x000fea0003800000 */
[----:B------:R0:W5:Y:S02]  /*36a0*/  LDG.E.U8 R5, desc[UR20][R28.64+0x8] ;  /* 0x000008141c057981 */ /* 0x000164000c1e1100 */
.L_x_42:
[----:B------:R-:W-:Y:S05]  /*36b0*/  BSYNC B1 ;  /* 0x0000000000017941 */ /* 0x000fea0003800000 */
.L_x_41:
        /* <DEDUP_REMOVED lines=8> */
[----:B----4-:R-:W-:-:S05]  /*3740*/  F2FP.SATFINITE.E4M3.F32.PACK_AB_MERGE_C R37, RZ, R36, RZ ;  /* 0x00000024ff25723e */ /* 0x010fca00048070ff */
[----:B------:R4:W-:Y:S01]  /*3750*/  @!P4 STG.E.U8 desc[UR20][R14.64+0x8], R37 ;  /* 0x000008250e00c986 */ /* 0x0009e2000c101114 */
[----:B------:R-:W-:Y:S05]  /*3760*/  @P2 BRA `(.L_x_44) ;  /* 0x0000000000042947 */ /* 0x000fea0003800000 */
[----:B------:R0:W5:Y:S02]  /*3770*/  LDG.E.U8 R5, desc[UR20][R28.64+0x9] ;  /* 0x000009141c057981 */ /* 0x000164000c1e1100 */
.L_x_44:
[----:B------:R-:W-:Y:S05]  /*3780*/  BSYNC B1 ;  /* 0x0000000000017941 */ /* 0x000fea0003800000 */
.L_x_43:
        /* <DEDUP_REMOVED lines=12> */
.L_x_46:
[----:B------:R-:W-:Y:S05]  /*3850*/  BSYNC B1 ;  /* 0x0000000000017941 */ /* 0x000fea0003800000 */
.L_x_45:
        /* <DEDUP_REMOVED lines=12> */
.L_x_48:
[----:B------:R-:W-:Y:S05]  /*3920*/  BSYNC B1 ;  /* 0x0000000000017941 */ /* 0x000fea0003800000 */
.L_x_47:
        /* <DEDUP_REMOVED lines=12> */
.L_x_50:
[----:B------:R-:W-:Y:S05]  /*39f0*/  BSYNC B1 ;  /* 0x0000000000017941 */ /* 0x000fea0003800000 */
.L_x_49:
        /* <DEDUP_REMOVED lines=12> */
.L_x_52:
[----:B------:R-:W-:Y:S05]  /*3ac0*/  BSYNC B1 ;  /* 0x0000000000017941 */ /* 0x000fea0003800000 */
.L_x_51:
        /* <DEDUP_REMOVED lines=12> */
.L_x_54:
[----:B------:R-:W-:Y:S05]  /*3b90*/  BSYNC B1 ;  /* 0x0000000000017941 */ /* 0x000fea0003800000 */
.L_x_53:
        /* <DEDUP_REMOVED lines=12> */
.L_x_56:
[----:B------:R-:W-:Y:S05]  /*3c60*/  BSYNC B1 ;  /* 0x0000000000017941 */ /* 0x000fea0003800000 */
.L_x_55:
        /* <DEDUP_REMOVED lines=12> */
.L_x_58:
[----:B------:R-:W-:Y:S05]  /*3d30*/  BSYNC B1 ;  /* 0x0000000000017941 */ /* 0x000fea0003800000 */
.L_x_57:
        /* <DEDUP_REMOVED lines=12> */
.L_x_60:
[----:B------:R-:W-:Y:S05]  /*3e00*/  BSYNC B1 ;  /* 0x0000000000017941 */ /* 0x000fea0003800000 */
.L_x_59:
        /* <DEDUP_REMOVED lines=12> */
.L_x_62:
[----:B------:R-:W-:Y:S05]  /*3ed0*/  BSYNC B1 ;  /* 0x0000000000017941 */ /* 0x000fea0003800000 */
.L_x_61:
        /* <DEDUP_REMOVED lines=12> */
.L_x_64:
[----:B------:R-:W-:Y:S05]  /*3fa0*/  BSYNC B1 ;  /* 0x0000000000017941 */ /* 0x000fea0003800000 */
.L_x_63:
        /* <DEDUP_REMOVED lines=12> */
.L_x_66:
[----:B------:R-:W-:Y:S05]  /*4070*/  BSYNC B1 ;  /* 0x0000000000017941 */ /* 0x000fea0003800000 */
.L_x_65:
        /* <DEDUP_REMOVED lines=12> */
.L_x_68:
[----:B------:R-:W-:Y:S05]  /*4140*/  BSYNC B1 ;  /* 0x0000000000017941 */ /* 0x000fea0003800000 */
.L_x_67:
        /* <DEDUP_REMOVED lines=12> */
.L_x_70:
[----:B------:R-:W-:Y:S05]  /*4210*/  BSYNC B1 ;  /* 0x0000000000017941 */ /* 0x000fea0003800000 */
.L_x_69:
        /* <DEDUP_REMOVED lines=12> */
.L_x_72:
[----:B------:R-:W-:Y:S05]  /*42e0*/  BSYNC B1 ;  /* 0x0000000000017941 */ /* 0x000fea0003800000 */
.L_x_71:
        /* <DEDUP_REMOVED lines=12> */
.L_x_74:
[----:B------:R-:W-:Y:S05]  /*43b0*/  BSYNC B1 ;  /* 0x0000000000017941 */ /* 0x000fea0003800000 */
.L_x_73:
        /* <DEDUP_REMOVED lines=12> */
.L_x_76:
[----:B------:R-:W-:Y:S05]  /*4480*/  BSYNC B1 ;  /* 0x0000000000017941 */ /* 0x000fea0003800000 */
.L_x_75:
        /* <DEDUP_REMOVED lines=12> */
.L_x_78:
[----:B------:R-:W-:Y:S05]  /*4550*/  BSYNC B1 ;  /* 0x0000000000017941 */ /* 0x000fea0003800000 */
.L_x_77:
        /* <DEDUP_REMOVED lines=12> */
.L_x_80:
[----:B------:R-:W-:Y:S05]  /*4620*/  BSYNC B1 ;  /* 0x0000000000017941 */ /* 0x000fea0003800000 */
.L_x_79:
        /* <DEDUP_REMOVED lines=12> */
.L_x_82:
[----:B------:R-:W-:Y:S05]  /*46f0*/  BSYNC B1 ;  /* 0x0000000000017941 */ /* 0x000fea0003800000 */
.L_x_81:
        /* <DEDUP_REMOVED lines=12> */
.L_x_84:
[----:B------:R-:W-:Y:S05]  /*47c0*/  BSYNC B1 ;  /* 0x0000000000017941 */ /* 0x000fea0003800000 */
.L_x_83:
        /* <DEDUP_REMOVED lines=12> */
.L_x_86:
[----:B------:R-:W-:Y:S05]  /*4890*/  BSYNC B1 ;  /* 0x0000000000017941 */ /* 0x000fea0003800000 */
.L_x_85:
        /* <DEDUP_REMOVED lines=12> */
.L_x_88:
[----:B------:R-:W-:Y:S05]  /*4960*/  BSYNC B1 ;  /* 0x0000000000017941 */ /* 0x000fea0003800000 */
.L_x_87:
        /* <DEDUP_REMOVED lines=12> */
.L_x_90:
[----:B------:R-:W-:Y:S05]  /*4a30*/  BSYNC B1 ;  /* 0x0000000000017941 */ /* 0x000fea0003800000 */
.L_x_89:
        /* <DEDUP_REMOVED lines=12> */
.L_x_92:
[----:B------:R-:W-:Y:S05]  /*4b00*/  BSYNC B1 ;  /* 0x0000000000017941 */ /* 0x000fea0003800000 */
.L_x_91:
[----:B-----5:R-:W-:Y:S01]  /*4b10*/  LOP3.LUT R5, R5, 0xff, RZ, 0xc0, !PT ;  /* 0x000000ff05057812 */ /* 0x020fe200078ec0ff */
[----:B------:R-:W-:Y:S01]  /*4b20*/  BSSY B1, `(.L_x_93) ;  /* 0x000000b000017945 */ /* 0x000fe20003800000 */
[----:B------:R-:W-:Y:S02]  /*4b30*/  ISETP.LT.OR P2, PT, R33, 0x39, !P1 ;  /* 0x000000392100780c */ /* 0x000fe40004f41670 */
[----:B------:R-:W-:-:S05]  /*4b40*/  F2FP.F16.E4M3.UNPACK_B R5, R5 ;  /* 0x00000005ff05723e */ /* 0x000fca00020006ff */
[----:B0-2---:R-:W-:-:S05]  /*4b50*/  HADD2.F32 R28, -RZ, R5.H0_H0 ;  /* 0x20000005ff1c7230 */ /* 0x005fca0000004100 */
[----:B------:R-:W-:-:S04]  /*4b60*/  FMUL R5, R28, R9 ;  /* 0x000000091c057220 */ /* 0x000fc80000400000 */
[----:B------:R-:W-:-:S05]  /*4b70*/  FFMA R5, R112, R8, R5 ;  /* 0x0000000870057223 */ /* 0x000fca0000000005 */
[----:B------:R-:W-:Y:S02]  /*4b80*/  F2FP.SATFINITE.E4M3.F32.PACK_AB_MERGE_C R29, RZ, R5, RZ ;  /* 0x00000005ff1d723e */ /* 0x000fe400048070ff */
[----:B------:R-:W-:-:S03]  /*4b90*/  PRMT R5, RZ, 0x7610, R5 ;  /* 0x00007610ff057816 */ /* 0x000fc60000000005 */
[----:B------:R0:W-:Y:S01]  /*4ba0*/  @!P0 STG.E.U8 desc[UR20][R14.64+0x39], R29 ;  /* 0x0000391d0e008986 */ /* 0x0001e2000c101114 */
[----:B------:R-:W-:Y:S05]  /*4bb0*/  @P2 BRA `(.L_x_94) ;  /* 0x0000000000042947 */ /* 0x000fea0003800000 */
[----:B------:R2:W5:Y:S02]  /*4bc0*/  LDG.E.U8 R5, desc[UR20][R30.64+0x38] ;  /* 0x000038141e057981 */ /* 0x000564000c1e1100 */
.L_x_94:
[----:B------:R-:W-:Y:S05]  /*4bd0*/  BSYNC B1 ;  /* 0x0000000000017941 */ /* 0x000fea0003800000 */
.L_x_93:
[----:B-----5:R-:W-:Y:S01]  /*4be0*/  LOP3.LUT R5, R5, 0xff, RZ, 0xc0, !PT ;  /* 0x000000ff05057812 */ /* 0x020fe200078ec0ff */
[----:B------:R-:W-:Y:S01]  /*4bf0*/  BSSY B1, `(.L_x_95) ;  /* 0x000000b000017945 */ /* 0x000fe20003800000 */
[----:B------:R-:W-:Y:S02]  /*4c00*/  ISETP.LT.OR P1, PT, R33, 0x3a, !P1 ;  /* 0x0000003a2100780c */ /* 0x000fe40004f21670 */
[----:B------:R-:W-:-:S05]  /*4c10*/  F2FP.F16.E4M3.UNPACK_B R5, R5 ;  /* 0x00000005ff05723e */ /* 0x000fca00020006ff */
[----:B01--4-:R-:W-:Y:S01]  /*4c20*/  HADD2.F32 R14, -RZ, R5.H0_H0 ;  /* 0x20000005ff0e7230 */ /* 0x013fe20000004100 */
[----:B------:R-:W-:-:S04]  /*4c30*/  PRMT R5, RZ, 0x7610, R5 ;  /* 0x00007610ff057816 */ /* 0x000fc80000000005 */
[----:B------:R-:W-:-:S04]  /*4c40*/  FMUL R14, R14, R9 ;  /* 0x000000090e0e7220 */ /* 0x000fc80000400000 */
[----:B------:R-:W-:-:S05]  /*4c50*/  FFMA R14, R115, R8, R14 ;  /* 0x00000008730e7223 */ /* 0x000fca000000000e */
[----:B------:R-:W-:-:S05]  /*4c60*/  F2FP.SATFINITE.E4M3.F32.PACK_AB_MERGE_C R15, RZ, R14, RZ ;  /* 0x0000000eff0f723e */ /* 0x000fca00048070ff */
[----:B------:R0:W-:Y:S01]  /*4c70*/  @!P2 STG.E.U8 desc[UR20][R12.64+0x38], R15 ;  /* 0x0000380f0c00a986 */ /* 0x0001e2000c101114 */
[----:B------:R-:W-:Y:S05]  /*4c80*/  @P1 BRA `(.L_x_96) ;  /* 0x0000000000041947 */ /* 0x000fea0003800000 */
[----:B------:R1:W5:Y:S02]  /*4c90*/  LDG.E.U8 R5, desc[UR20][R30.64+0x39] ;  /* 0x000039141e057981 */ /* 0x000364000c1e1100 */
.L_x_96:
[----:B------:R-:W-:Y:S05]  /*4ca0*/  BSYNC B1 ;  /* 0x0000000000017941 */ /* 0x000fea0003800000 */
.L_x_95:
[----:B-----5:R-:W-:Y:S01]  /*4cb0*/  LOP3.LUT R5, R5, 0xff, RZ, 0xc0, !PT ;  /* 0x000000ff05057812 */ /* 0x020fe200078ec0ff */
[----:B------:R-:W-:Y:S01]  /*4cc0*/  BSSY B1, `(.L_x_97) ;  /* 0x0000013000017945 */ /* 0x000fe20003800000 */
[----:B------:R-:W-:Y:S02]  /*4cd0*/  IADD3 R29, P0, R35, 0x80, RZ ;  /* 0x00000080231d7810 */ /* 0x000fe40007f1e0ff */
[----:B------:R-:W-:-:S03]  /*4ce0*/  F2FP.F16.E4M3.UNPACK_B R5, R5 ;  /* 0x00000005ff05723e */ /* 0x000fc600020006ff */
[----:B0-----:R-:W-:Y:S01]  /*4cf0*/  IMAD.X R15, RZ, RZ, R25, P0 ;  /* 0x000000ffff0f7224 */ /* 0x001fe200000e0619 */
        /* <DEDUP_REMOVED lines=9> */
[----:B-123--:R-:W-:Y:S02]  /*4d90*/  F2FP.SATFINITE.E4M3.F32.PACK_AB_MERGE_C R31, RZ, R5, RZ ;  /* 0x00000005ff1f723e */ /* 0x00efe400048070ff */
[----:B------:R-:W-:Y:S02]  /*4da0*/  IADD3.X R15, R15, UR11, R29, P2, !PT ;  /* 0x0000000b0f0f7c10 */ /* 0x000fe400097fe41d */
[----:B------:R-:W-:Y:S01]  /*4db0*/  PRMT R5, RZ, 0x7610, R5 ;  /* 0x00007610ff057816 */ /* 0x000fe20000000005 */
[----:B------:R0:W-:Y:S01]  /*4dc0*/  @!P1 STG.E.U8 desc[UR20][R12.64+0x39], R31 ;  /* 0x0000391f0c009986 */ /* 0x0001e2000c101114 */
[----:B------:R-:W-:Y:S05]  /*4dd0*/  @P4 BRA `(.L_x_98) ;  /* 0x0000000000044947 */ /* 0x000fea0003800000 */
[----:B------:R1:W5:Y:S02]  /*4de0*/  LDG.E.U8 R5, desc[UR20][R14.64] ;  /* 0x000000140e057981 */ /* 0x000364000c1e1100 */
.L_x_98:
[----:B------:R-:W-:Y:S05]  /*4df0*/  BSYNC B1 ;  /* 0x0000000000017941 */ /* 0x000fea0003800000 */
.L_x_97:
[----:B-----5:R-:W-:Y:S01]  /*4e00*/  LOP3.LUT R5, R5, 0xff, RZ, 0xc0, !PT ;  /* 0x000000ff05057812 */ /* 0x020fe200078ec0ff */
[----:B------:R-:W-:Y:S01]  /*4e10*/  BSSY B1, `(.L_x_99) ;  /* 0x000000b000017945 */ /* 0x000fe20003800000 */
[----:B------:R-:W-:Y:S02]  /*4e20*/  ISETP.LT.OR P2, PT, R33, 0x2, !P0 ;  /* 0x000000022100780c */ /* 0x000fe40004741670 */
[----:B------:R-:W-:-:S05]  /*4e30*/  F2FP.F16.E4M3.UNPACK_B R5, R5 ;  /* 0x00000005ff05723e */ /* 0x000fca00020006ff */
[----:B0-----:R-:W-:Y:S01]  /*4e40*/  HADD2.F32 R12, -RZ, R5.H0_H0 ;  /* 0x20000005ff0c7230 */ /* 0x001fe20000004100 */
[----:B------:R-:W-:-:S04]  /*4e50*/  PRMT R5, RZ, 0x7610, R5 ;  /* 0x00007610ff057816 */ /* 0x000fc80000000005 */
[----:B------:R-:W-:-:S04]  /*4e60*/  FMUL R12, R12, R9 ;  /* 0x000000090c0c7220 */ /* 0x000fc80000400000 */
[----:B------:R-:W-:-:S05]  /*4e70*/  FFMA R12, R113, R8, R12 ;  /* 0x00000008710c7223 */ /* 0x000fca000000000c */
[----:B------:R-:W-:-:S05]  /*4e80*/  F2FP.SATFINITE.E4M3.F32.PACK_AB_MERGE_C R13, RZ, R12, RZ ;  /* 0x0000000cff0d723e */ /* 0x000fca00048070ff */
[----:B------:R0:W-:Y:S01]  /*4e90*/  @!P4 STG.E.U8 desc[UR20][R10.64], R13 ;  /* 0x0000000d0a00c986 */ /* 0x0001e2000c101114 */
[----:B------:R-:W-:Y:S05]  /*4ea0*/  @P2 BRA `(.L_x_100) ;  /* 0x0000000000042947 */ /* 0x000fea0003800000 */
[----:B------:R2:W5:Y:S02]  /*4eb0*/  LDG.E.U8 R5, desc[UR20][R14.64+0x1] ;  /* 0x000001140e057981 */ /* 0x000564000c1e1100 */
.L_x_100:
[----:B------:R-:W-:Y:S05]  /*4ec0*/  BSYNC B1 ;  /* 0x0000000000017941 */ /* 0x000fea0003800000 */
.L_x_99:
[----:B-----5:R-:W-:Y:S01]  /*4ed0*/  LOP3.LUT R5, R5, 0xff, RZ, 0xc0, !PT ;  /* 0x000000ff05057812 */ /* 0x020fe200078ec0ff */
[----:B------:R-:W-:Y:S01]  /*4ee0*/  BSSY B1, `(.L_x_101) ;  /* 0x0000013000017945 */ /* 0x000fe20003800000 */
[----:B------:R-:W-:Y:S02]  /*4ef0*/  IADD3 R35, P1, R35, 0x88, RZ ;  /* 0x0000008823237810 */ /* 0x000fe40007f3e0ff */
[----:B------:R-:W-:-:S03]  /*4f00*/  F2FP.F16.E4M3.UNPACK_B R5, R5 ;  /* 0x00000005ff05723e */ /* 0x000fc600020006ff */
[----:B------:R-:W-:Y:S01]  /*4f10*/  IMAD.X R24, RZ, RZ, R25, P1 ;  /* 0x000000ffff187224 */ /* 0x000fe200008e0619 */
[----:B------:R-:W-:Y:S01]  /*4f20*/  ISETP.GE.AND P1, PT, R34, 0x89, PT ;  /* 0x000000892200780c */ /* 0x000fe20003f26270 */
[----:B------:R-:W-:Y:S02]  /*4f30*/  HADD2.F32 R12, -RZ, R5.H0_H0 ;  /* 0x20000005ff0c7230 */ /* 0x000fe40000004100 */
[----:B------:R-:W-:Y:S01]  /*4f40*/  IMAD R24, R24, UR6, RZ ;  /* 0x0000000618187c24 */ /* 0x000fe2000f8e02ff */
[----:B------:R-:W-:Y:S01]  /*4f50*/  ISETP.LT.OR P5, PT, R33, 0x1, !P1 ;  /* 0x000000012100780c */ /* 0x000fe20004fa1670 */
[----:B------:R-:W-:-:S04]  /*4f60*/  IMAD.WIDE.U32 R26, R35, UR6, R26 ;  /* 0x00000006231a7c25 */ /* 0x000fc8000f8e001a */
[----:B------:R-:W-:Y:S01]  /*4f70*/  FMUL R5, R12, R9 ;  /* 0x000000090c057220 */ /* 0x000fe20000400000 */
[----:B------:R-:W-:-:S03]  /*4f80*/  IMAD R35, R35, UR7, R24 ;  /* 0x0000000723237c24 */ /* 0x000fc6000f8e0218 */
[----:B------:R-:W-:Y:S01]  /*4f90*/  FFMA R5, R108, R8, R5 ;  /* 0x000000086c057223 */ /* 0x000fe20000000005 */
[----:B------:R-:W-:-:S04]  /*4fa0*/  IADD3 R12, P4, R26, UR10, RZ ;  /* 0x0000000a1a0c7c10 */ /* 0x000fc8000ff9e0ff */
[----:B------:R-:W-:Y:S02]  /*4fb0*/  F2FP.SATFINITE.E4M3.F32.PACK_AB_MERGE_C R25, RZ, R5, RZ ;  /* 0x00000005ff19723e */ /* 0x000fe400048070ff */
[----:B0-----:R-:W-:Y:S02]  /*4fc0*/  IADD3.X R13, R27, UR11, R35, P4, !PT ;  /* 0x0000000b1b0d7c10 */ /* 0x001fe4000a7fe423 */
[----:B------:R-:W-:Y:S01]  /*4fd0*/  PRMT R5, RZ, 0x7610, R5 ;  /* 0x00007610ff057816 */ /* 0x000fe20000000005 */
[----:B------:R0:W-:Y:S01]  /*4fe0*/  @!P2 STG.E.U8 desc[UR20][R10.64+0x1], R25 ;  /* 0x000001190a00a986 */ /* 0x0001e2000c101114 */
[----:B------:R-:W-:Y:S05]  /*4ff0*/  @P5 BRA `(.L_x_102) ;  /* 0x0000000000045947 */ /* 0x000fea0003800000 */
[----:B------:R3:W5:Y:S02]  /*5000*/  LDG.E.U8 R5, desc[UR20][R12.64] ;  /* 0x000000140c057981 */ /* 0x000764000c1e1100 */
.L_x_102:
[----:B------:R-:W-:Y:S05]  /*5010*/  BSYNC B1 ;  /* 0x0000000000017941 */ /* 0x000fea0003800000 */
.L_x_101:
        /* <DEDUP_REMOVED lines=8> */
[----:B0-----:R-:W-:-:S05]  /*50a0*/  F2FP.SATFINITE.E4M3.F32.PACK_AB_MERGE_C R25, RZ, R24, RZ ;  /* 0x00000018ff19723e */ /* 0x001fca00048070ff */
[----:B------:R0:W-:Y:S01]  /*50b0*/  @!P5 STG.E.U8 desc[UR20][R6.64], R25 ;  /* 0x000000190600d986 */ /* 0x0001e2000c101114 */
[----:B------:R-:W-:Y:S05]  /*50c0*/  @P2 BRA `(.L_x_104) ;  /* 0x0000000000042947 */ /* 0x000fea0003800000 */
[----:B------:R4:W5:Y:S02]  /*50d0*/  LDG.E.U8 R5, desc[UR20][R12.64+0x1] ;  /* 0x000001140c057981 */ /* 0x000964000c1e1100 */
.L_x_104:
[----:B------:R-:W-:Y:S05]  /*50e0*/  BSYNC B1 ;  /* 0x0000000000017941 */ /* 0x000fea0003800000 */
.L_x_103:
[----:B-----5:R-:W-:Y:S01]  /*50f0*/  LOP3.LUT R5, R5, 0xff, RZ, 0xc0, !PT ;  /* 0x000000ff05057812 */ /* 0x020fe200078ec0ff */
[----:B------:R-:W-:Y:S01]  /*5100*/  BSSY B1, `(.L_x_105) ;  /* 0x000000b000017945 */ /* 0x000fe20003800000 */
[----:B------:R-:W-:Y:S02]  /*5110*/  ISETP.LT.OR P4, PT, R33, 0x9, !P0 ;  /* 0x000000092100780c */ /* 0x000fe40004781670 */
[----:B------:R-:W-:-:S05]  /*5120*/  F2FP.F16.E4M3.UNPACK_B R5, R5 ;  /* 0x00000005ff05723e */ /* 0x000fca00020006ff */
[----:B------:R-:W-:-:S05]  /*5130*/  HADD2.F32 R24, -RZ, R5.H0_H0 ;  /* 0x20000005ff187230 */ /* 0x000fca0000004100 */
[----:B------:R-:W-:-:S04]  /*5140*/  FMUL R5, R24, R9 ;  /* 0x0000000918057220 */ /* 0x000fc80000400000 */
[----:B------:R-:W-:-:S05]  /*5150*/  FFMA R5, R106, R8, R5 ;  /* 0x000000086a057223 */ /* 0x000fca0000000005 */
[----:B0-----:R-:W-:Y:S02]  /*5160*/  F2FP.SATFINITE.E4M3.F32.PACK_AB_MERGE_C R25, RZ, R5, RZ ;  /* 0x00000005ff19723e */ /* 0x001fe400048070ff */
[----:B------:R-:W-:-:S03]  /*5170*/  PRMT R5, RZ, 0x7610, R5 ;  /* 0x00007610ff057816 */ /* 0x000fc60000000005 */
[----:B------:R0:W-:Y:S01]  /*5180*/  @!P2 STG.E.U8 desc[UR20][R6.64+0x1], R25 ;  /* 0x000001190600a986 */ /* 0x0001e2000c101114 */
[----:B------:R-:W-:Y:S05]  /*5190*/  @P4 BRA `(.L_x_106) ;  /* 0x0000000000044947 */ /* 0x000fea0003800000 */
[----:B------:R0:W5:Y:S02]  /*51a0*/  LDG.E.U8 R5, desc[UR20][R14.64+0x8] ;  /* 0x000008140e057981 */ /* 0x000164000c1e1100 */
.L_x_106:
[----:B------:R-:W-:Y:S05]  /*51b0*/  BSYNC B1 ;  /* 0x0000000000017941 */ /* 0x000fea0003800000 */
.L_x_105:
        /* <DEDUP_REMOVED lines=12> */
.L_x_108:
[----:B------:R-:W-:Y:S05]  /*5280*/  BSYNC B1 ;  /* 0x0000000000017941 */ /* 0x000fea0003800000 */
.L_x_107:
        /* <DEDUP_REMOVED lines=12> */
.L_x_110:
[----:B------:R-:W-:Y:S05]  /*5350*/  BSYNC B1 ;  /* 0x0000000000017941 */ /* 0x000fea0003800000 */
.L_x_109:
        /* <DEDUP_REMOVED lines=12> */
.L_x_112:
[----:B------:R-:W-:Y:S05]  /*5420*/  BSYNC B1 ;  /* 0x0000000000017941 */ /* 0x000fea0003800000 */
.L_x_111:
        /* <DEDUP_REMOVED lines=12> */
.L_x_114:
[----:B------:R-:W-:Y:S05]  /*54f0*/  BSYNC B1 ;  /* 0x0000000000017941 */ /* 0x000fea0003800000 */
.L_x_113:
        /* <DEDUP_REMOVED lines=12> */
.L_x_116:
[----:B------:R-:W-:Y:S05]  /*55c0*/  BSYNC B1 ;  /* 0x0000000000017941 */ /* 0x000fea0003800000 */
.L_x_115:
        /* <DEDUP_REMOVED lines=12> */
.L_x_118:
[----:B------:R-:W-:Y:S05]  /*5690*/  BSYNC B1 ;  /* 0x0000000000017941 */ /* 0x000fea0003800000 */
.L_x_117:
        /* <DEDUP_REMOVED lines=12> */
.L_x_120:
[----:B------:R-:W-:Y:S05]  /*5760*/  BSYNC B1 ;  /* 0x0000000000017941 */ /* 0x000fea0003800000 */
.L_x_119:
        /* <DEDUP_REMOVED lines=12> */
.L_x_122:
[----:B------:R-:W-:Y:S05]  /*5830*/  BSYNC B1 ;  /* 0x0000000000017941 */ /* 0x000fea0003800000 */
.L_x_121:
        /* <DEDUP_REMOVED lines=12> */
.L_x_124:
[----:B------:R-:W-:Y:S05]  /*5900*/  BSYNC B1 ;  /* 0x0000000000017941 */ /* 0x000fea0003800000 */
.L_x_123:
        /* <DEDUP_REMOVED lines=12> */
.L_x_126:
[----:B------:R-:W-:Y:S05]  /*59d0*/  BSYNC B1 ;  /* 0x0000000000017941 */ /* 0x000fea0003800000 */
.L_x_125:
        /* <DEDUP_REMOVED lines=12> */
.L_x_128:
[----:B------:R-:W-:Y:S05]  /*5aa0*/  BSYNC B1 ;  /* 0x0000000000017941 */ /* 0x000fea0003800000 */
.L_x_127:
        /* <DEDUP_REMOVED lines=12> */
.L_x_130:
[----:B------:R-:W-:Y:S05]  /*5b70*/  BSYNC B1 ;  /* 0x0000000000017941 */ /* 0x000fea0003800000 */
.L_x_129:
        /* <DEDUP_REMOVED lines=12> */
.L_x_132:
[----:B------:R-:W-:Y:S05]  /*5c40*/  BSYNC B1 ;  /* 0x0000000000017941 */ /* 0x000fea0003800000 */
.L_x_131:
        /* <DEDUP_REMOVED lines=12> */
.L_x_134:
[----:B------:R-:W-:Y:S05]  /*5d10*/  BSYNC B1 ;  /* 0x0000000000017941 */ /* 0x000fea0003800000 */
.L_x_133:
        /* <DEDUP_REMOVED lines=12> */
.L_x_136:
[----:B------:R-:W-:Y:S05]  /*5de0*/  BSYNC B1 ;  /* 0x0000000000017941 */ /* 0x000fea0003800000 */
.L_x_135:
        /* <DEDUP_REMOVED lines=12> */
.L_x_138:
[----:B------:R-:W-:Y:S05]  /*5eb0*/  BSYNC B1 ;  /* 0x0000000000017941 */ /* 0x000fea0003800000 */
.L_x_137:
        /* <DEDUP_REMOVED lines=12> */
.L_x_140:
[----:B------:R-:W-:Y:S05]  /*5f80*/  BSYNC B1 ;  /* 0x0000000000017941 */ /* 0x000fea0003800000 */
.L_x_139:
        /* <DEDUP_REMOVED lines=12> */
.L_x_142:
[----:B------:R-:W-:Y:S05]  /*6050*/  BSYNC B1 ;  /* 0x0000000000017941 */ /* 0x000fea0003800000 */
.L_x_141:
        /* <DEDUP_REMOVED lines=12> */
.L_x_144:
[----:B------:R-:W-:Y:S05]  /*6120*/  BSYNC B1 ;  /* 0x0000000000017941 */ /* 0x000fea0003800000 */
.L_x_143:
        /* <DEDUP_REMOVED lines=12> */
.L_x_146:
[----:B------:R-:W-:Y:S05]  /*61f0*/  BSYNC B1 ;  /* 0x0000000000017941 */ /* 0x000fea0003800000 */
.L_x_145:
        /* <DEDUP_REMOVED lines=12> */
.L_x_148:
[----:B------:R-:W-:Y:S05]  /*62c0*/  BSYNC B1 ;  /* 0x0000000000017941 */ /* 0x000fea0003800000 */
.L_x_147:
        /* <DEDUP_REMOVED lines=12> */
.L_x_150:
[----:B------:R-:W-:Y:S05]  /*6390*/  BSYNC B1 ;  /* 0x0000000000017941 */ /* 0x000fea0003800000 */
.L_x_149:
        /* <DEDUP_REMOVED lines=12> */
.L_x_152:
[----:B------:R-:W-:Y:S05]  /*6460*/  BSYNC B1 ;  /* 0x0000000000017941 */ /* 0x000fea0003800000 */
.L_x_151:
        /* <DEDUP_REMOVED lines=12> */
.L_x_154:
[----:B------:R-:W-:Y:S05]  /*6530*/  BSYNC B1 ;  /* 0x0000000000017941 */ /* 0x000fea0003800000 */
.L_x_153:
        /* <DEDUP_REMOVED lines=12> */
.L_x_156:
[----:B------:R-:W-:Y:S05]  /*6600*/  BSYNC B1 ;  /* 0x0000000000017941 */ /* 0x000fea0003800000 */
.L_x_155:
[----:B-----5:R-:W-:Y:S01]  /*6610*/  LOP3.LUT R5, R5, 0xff, RZ, 0xc0, !PT ;  /* 0x000000ff05057812 */ /* 0x020fe200078ec0ff */
[----:B------:R-:W-:Y:S01]  /*6620*/  BSSY B1, `(.L_x_157) ;  /* 0x000000b000017945 */ /* 0x000fe20003800000 */
[----:B------:R-:W-:Y:S02]  /*6630*/  ISETP.LT.OR P2, PT, R33, 0x39, !P1 ;  /* 0x000000392100780c */ /* 0x000fe40004f41670 */
[----:B------:R-:W-:-:S05]  /*6640*/  F2FP.F16.E4M3.UNPACK_B R5, R5 ;  /* 0x00000005ff05723e */ /* 0x000fca00020006ff */
[----:B012---:R-:W-:-:S05]  /*6650*/  HADD2.F32 R14, -RZ, R5.H0_H0 ;  /* 0x20000005ff0e7230 */ /* 0x007fca0000004100 */
[----:B------:R-:W-:-:S04]  /*6660*/  FMUL R5, R14, R9 ;  /* 0x000000090e057220 */ /* 0x000fc80000400000 */
[----:B------:R-:W-:-:S05]  /*6670*/  FFMA R5, R16, R8, R5 ;  /* 0x0000000810057223 */ /* 0x000fca0000000005 */
[----:B------:R-:W-:Y:S02]  /*6680*/  F2FP.SATFINITE.E4M3.F32.PACK_AB_MERGE_C R15, RZ, R5, RZ ;  /* 0x00000005ff0f723e */ /* 0x000fe400048070ff */
[----:B------:R-:W-:-:S03]  /*6690*/  PRMT R5, RZ, 0x7610, R5 ;  /* 0x00007610ff057816 */ /* 0x000fc60000000005 */
[----:B------:R0:W-:Y:S01]  /*66a0*/  @!P0 STG.E.U8 desc[UR20][R10.64+0x39], R15 ;  /* 0x0000390f0a008986 */ /* 0x0001e2000c101114 */
[----:B------:R-:W-:Y:S05]  /*66b0*/  @P2 BRA `(.L_x_158) ;  /* 0x0000000000042947 */ /* 0x000fea0003800000 */
[----:B------:R1:W5:Y:S02]  /*66c0*/  LDG.E.U8 R5, desc[UR20][R12.64+0x38] ;  /* 0x000038140c057981 */ /* 0x000364000c1e1100 */
.L_x_158:
[----:B------:R-:W-:Y:S05]  /*66d0*/  BSYNC B1 ;  /* 0x0000000000017941 */ /* 0x000fea0003800000 */
.L_x_157:
        /* <DEDUP_REMOVED lines=12> */
.L_x_160:
[----:B------:R-:W-:Y:S05]  /*67a0*/  BSYNC B1 ;  /* 0x0000000000017941 */ /* 0x000fea0003800000 */
.L_x_159:
[----:B------:R-:W-:Y:S05]  /*67b0*/  @P1 BRA `(.L_x_161) ;  /* 0x0000001000301947 */ /* 0x000fea0003800000 */
[----:B-----5:R-:W-:-:S04]  /*67c0*/  LOP3.LUT R5, R5, 0xff, RZ, 0xc0, !PT ;  /* 0x000000ff05057812 */ /* 0x020fc800078ec0ff */
[----:B------:R-:W-:-:S05]  /*67d0*/  F2FP.F16.E4M3.UNPACK_B R5, R5 ;  /* 0x00000005ff05723e */ /* 0x000fca00020006ff */
[----:B------:R-:W-:-:S05]  /*67e0*/  HADD2.F32 R10, -RZ, R5.H0_H0 ;  /* 0x20000005ff0a7230 */ /* 0x000fca0000004100 */
[----:B------:R-:W-:-:S04]  /*67f0*/  FMUL R5, R10, R9 ;  /* 0x000000090a057220 */ /* 0x000fc80000400000 */
[----:B------:R-:W-:-:S05]  /*6800*/  FFMA R5, R18, R8, R5 ;  /* 0x0000000812057223 */ /* 0x000fca0000000005 */
[----:B------:R-:W-:-:S05]  /*6810*/  F2FP.SATFINITE.E4M3.F32.PACK_AB_MERGE_C R5, RZ, R5, RZ ;  /* 0x00000005ff05723e */ /* 0x000fca00048070ff */
[----:B------:R0:W-:Y:S01]  /*6820*/  STG.E.U8 desc[UR20][R6.64+0x39], R5 ;  /* 0x0000390506007986 */ /* 0x0001e2000c101114 */
[----:B------:R-:W-:Y:S05]  /*6830*/  BRA `(.L_x_161) ;  /* 0x0000001000107947 */ /* 0x000fea0003800000 */
.L_x_32:
[C---:B------:R-:W-:Y:S01]  /*6840*/  ISETP.GE.AND P0, PT, R34.reuse, 0x1, PT ;  /* 0x000000012200780c */ /* 0x040fe20003f06270 */
[-C--:B--2---:R-:W-:Y:S01]  /*6850*/  FMUL R145, R145, R8.reuse ;  /* 0x0000000891917220 */ /* 0x084fe20000400000 */
[----:B------:R-:W-:Y:S01]  /*6860*/  ISETP.GE.AND P2, PT, R34, 0x9, PT ;  /* 0x000000092200780c */ /* 0x000fe20003f46270 */
[-C--:B------:R-:W-:Y:S01]  /*6870*/  FMUL R140, R140, R8.reuse ;  /* 0x000000088c8c7220 */ /* 0x080fe20000400000 */
[----:B------:R-:W-:Y:S01]  /*6880*/  ISETP.LT.OR P1, PT, R33, 0x1, !P0 ;  /* 0x000000012100780c */ /* 0x000fe20004721670 */
[-C--:B------:R-:W-:Y:S01]  /*6890*/  FMUL R143, R143, R8.reuse ;  /* 0x000000088f8f7220 */ /* 0x080fe20000400000 */
[----:B------:R-:W-:Y:S01]  /*68a0*/  F2FP.SATFINITE.E4M3.F32.PACK_AB_MERGE_C R145, RZ, R145, RZ ;  /* 0x00000091ff91723e */ /* 0x000fe200048070ff */
[-C--:B------:R-:W-:Y:S01]  /*68b0*/  FMUL R138, R138, R8.reuse ;  /* 0x000000088a8a7220 */ /* 0x080fe20000400000 */
[----:B------:R-:W-:Y:S01]  /*68c0*/  ISETP.LT.OR P4, PT, R33, 0x2, !P0 ;  /* 0x000000022100780c */ /* 0x000fe20004781670 */
[-C--:B------:R-:W-:Y:S01]  /*68d0*/  FMUL R141, R141, R8.reuse ;  /* 0x000000088d8d7220 */ /* 0x080fe20000400000 */
[C---:B------:R-:W-:Y:S01]  /*68e0*/  ISETP.LT.OR P5, PT, R33.reuse, 0x1, !P2 ;  /* 0x000000012100780c */ /* 0x040fe200057a1670 */
[-C--:B------:R-:W-:Y:S01]  /*68f0*/  FMUL R136, R136, R8.reuse ;  /* 0x0000000888887220 */ /* 0x080fe20000400000 */
[----:B------:R-:W-:Y:S01]  /*6900*/  ISETP.LT.OR P6, PT, R33, 0x2, !P2 ;  /* 0x000000022100780c */ /* 0x000fe200057c1670 */
[----:B------:R-:W-:Y:S01]  /*6910*/  FMUL R139, R139, R8 ;  /* 0x000000088b8b7220 */ /* 0x000fe20000400000 */
[----:B------:R-:W-:Y:S01]  /*6920*/  F2FP.SATFINITE.E4M3.F32.PACK_AB_MERGE_C R5, RZ, R140, RZ ;  /* 0x0000008cff05723e */ /* 0x000fe200048070ff */
[-C--:B------:R-:W-:Y:S01]  /*6930*/  FMUL R134, R134, R8.reuse ;  /* 0x0000000886867220 */ /* 0x080fe20000400000 */
[----:B------:R-:W-:Y:S01]  /*6940*/  F2FP.SATFINITE.E4M3.F32.PACK_AB_MERGE_C R143, RZ, R143, RZ ;  /* 0x0000008fff8f723e */ /* 0x000fe200048070ff */
[----:B------:R-:W-:Y:S01]  /*6950*/  @!P1 STG.E.U8 desc[UR20][R14.64], R145 ;  /* 0x000000910e009986 */ /* 0x000fe2000c101114 */
[----:B------:R-:W-:Y:S01]  /*6960*/  ISETP.LT.OR P1, PT, R33, 0x9, !P0 ;  /* 0x000000092100780c */ /* 0x000fe20004721670 */
[----:B------:R-:W-:Y:S01]  /*6970*/  FMUL R137, R137, R8 ;  /* 0x0000000889897220 */ /* 0x000fe20000400000 */
[----:B------:R-:W-:Y:S01]  /*6980*/  F2FP.SATFINITE.E4M3.F32.PACK_AB_MERGE_C R25, RZ, R138, RZ ;  /* 0x0000008aff19723e */ /* 0x000fe200048070ff */
[----:B------:R0:W-:Y:S01]  /*6990*/  @!P4 STG.E.U8 desc[UR20][R14.64+0x1], R5 ;  /* 0x000001050e00c986 */ /* 0x0001e2000c101114 */
[----:B------:R-:W-:Y:S01]  /*69a0*/  F2FP.SATFINITE.E4M3.F32.PACK_AB_MERGE_C R141, RZ, R141, RZ ;  /* 0x0000008dff8d723e */ /* 0x000fe200048070ff */
[-C--:B------:R-:W-:Y:S01]  /*69b0*/  FMUL R132, R132, R8.reuse ;  /* 0x0000000884847220 */ /* 0x080fe20000400000 */
[C---:B------:R-:W-:Y:S01]  /*69c0*/  ISETP.LT.OR P4, PT, R33.reuse, 0xa, !P0 ;  /* 0x0000000a2100780c */ /* 0x040fe20004781670 */
[----:B------:R-:W-:Y:S01]  /*69d0*/  @!P5 STG.E.U8 desc[UR20][R12.64], R143 ;  /* 0x0000008f0c00d986 */ /* 0x000fe2000c101114 */
[----:B------:R-:W-:Y:S01]  /*69e0*/  ISETP.LT.OR P5, PT, R33, 0x9, !P2 ;  /* 0x000000092100780c */ /* 0x000fe200057a1670 */
[-C--:B------:R-:W-:Y:S01]  /*69f0*/  FMUL R135, R135, R8.reuse ;  /* 0x0000000887877220 */ /* 0x080fe20000400000 */
[----:B------:R-:W-:Y:S01]  /*6a00*/  F2FP.SATFINITE.E4M3.F32.PACK_AB_MERGE_C R139, RZ, R139, RZ ;  /* 0x0000008bff8b723e */ /* 0x000fe200048070ff */
[----:B------:R1:W-:Y:S01]  /*6a10*/  @!P6 STG.E.U8 desc[UR20][R12.64+0x1], R25 ;  /* 0x000001190c00e986 */ /* 0x0003e2000c101114 */
[C---:B------:R-:W-:Y:S01]  /*6a20*/  ISETP.LT.OR P6, PT, R33.reuse, 0xa, !P2 ;  /* 0x0000000a2100780c */ /* 0x040fe200057c1670 */
[-C--:B------:R-:W-:Y:S01]  /*6a30*/  FMUL R130, R130, R8.reuse ;  /* 0x0000000882827220 */ /* 0x080fe20000400000 */
[----:B------:R-:W-:Y:S01]  /*6a40*/  F2FP.SATFINITE.E4M3.F32.PACK_AB_MERGE_C R137, RZ, R137, RZ ;  /* 0x00000089ff89723e */ /* 0x000fe200048070ff */
[----:B------:R-:W-:Y:S01]  /*6a50*/  @!P1 STG.E.U8 desc[UR20][R14.64+0x8], R141 ;  /* 0x0000088d0e009986 */ /* 0x000fe2000c101114 */
[----:B------:R-:W-:Y:S01]  /*6a60*/  ISETP.LT.OR P1, PT, R33, 0x11, !P0 ;  /* 0x000000112100780c */ /* 0x000fe20004721670 */
[----:B------:R-:W-:Y:S01]  /*6a70*/  FMUL R133, R133, R8 ;  /* 0x0000000885857220 */ /* 0x000fe20000400000 */
[----:B0-----:R-:W-:Y:S01]  /*6a80*/  F2FP.SATFINITE.E4M3.F32.PACK_AB_MERGE_C R5, RZ, R136, RZ ;  /* 0x00000088ff05723e */ /* 0x001fe200048070ff */
[-C--:B------:R-:W-:Y:S01]  /*6a90*/  FMUL R128, R128, R8.reuse ;  /* 0x0000000880807220 */ /* 0x080fe20000400000 */
[----:B------:R-:W-:Y:S01]  /*6aa0*/  F2FP.SATFINITE.E4M3.F32.PACK_AB_MERGE_C R135, RZ, R135, RZ ;  /* 0x00000087ff87723e */ /* 0x000fe200048070ff */
[----:B------:R-:W-:Y:S01]  /*6ab0*/  FMUL R131, R131, R8 ;  /* 0x0000000883837220 */ /* 0x000fe20000400000 */
[----:B------:R-:W-:Y:S01]  /*6ac0*/  F2FP.SATFINITE.E4M3.F32.PACK_AB_MERGE_C R133, RZ, R133, RZ ;  /* 0x00000085ff85723e */ /* 0x000fe200048070ff */
[----:B------:R0:W-:Y:S01]  /*6ad0*/  @!P4 STG.E.U8 desc[UR20][R14.64+0x9], R5 ;  /* 0x000009050e00c986 */ /* 0x0001e2000c101114 */
[----:B-1----:R-:W-:Y:S01]  /*6ae0*/  F2FP.SATFINITE.E4M3.F32.PACK_AB_MERGE_C R25, RZ, R134, RZ ;  /* 0x00000086ff19723e */ /* 0x002fe200048070ff */
        /* <DEDUP_REMOVED lines=15> */
[-C--:B------:R-:W-:Y:S01]  /*6be0*/  FMUL R125, R125, R8.reuse ;  /* 0x000000087d7d7220 */ /* 0x080fe20000400000 */
[----:B------:R-:W-:Y:S01]  /*6bf0*/  FMUL R120, R120, R8 ;  /* 0x0000000878787220 */ /* 0x000fe20000400000 */
[----:B------:R-:W-:Y:S01]  /*6c00*/  F2FP.SATFINITE.E4M3.F32.PACK_AB_MERGE_C R127, RZ, R127, RZ ;  /* 0x0000007fff7f723e */ /* 0x000fe200048070ff */
[----:B------:R0:W-:Y:S01]  /*6c10*/  @!P4 STG.E.U8 desc[UR20][R14.64+0x11], R5 ;  /* 0x000011050e00c986 */ /* 0x0001e2000c101114 */
[----:B-1----:R-:W-:Y:S01]  /*6c20*/  F2FP.SATFINITE.E4M3.F32.PACK_AB_MERGE_C R25, RZ, R130, RZ ;  /* 0x00000082ff19723e */ /* 0x002fe200048070ff */
[-C--:B------:R-:W-:Y:S01]  /*6c30*/  FMUL R123, R123, R8.reuse ;  /* 0x000000087b7b7220 */ /* 0x080fe20000400000 */
[C---:B------:R-:W-:Y:S01]  /*6c40*/  ISETP.LT.OR P4, PT, R33.reuse, 0x1a, !P0 ;  /* 0x0000001a2100780c */ /* 0x040fe20004781670 */
[----:B------:R-:W-:Y:S01]  /*6c50*/  @!P5 STG.E.U8 desc[UR20][R12.64+0x10], R135 ;  /* 0x000010870c00d986 */ /* 0x000fe2000c101114 */
[C---:B------:R-:W-:Y:S01]  /*6c60*/  ISETP.LT.OR P5, PT, R33.reuse, 0x19, !P2 ;  /* 0x000000192100780c */ /* 0x040fe200057a1670 */
[-C--:B------:R-:W-:Y:S01]  /*6c70*/  FMUL R118, R118, R8.reuse ;  /* 0x0000000876767220 */ /* 0x080fe20000400000 */
[----:B------:R-:W-:Y:S01]  /*6c80*/  F2FP.SATFINITE.E4M3.F32.PACK_AB_MERGE_C R125, RZ, R125, RZ ;  /* 0x0000007dff7d723e */ /* 0x000fe200048070ff */
[----:B------:R1:W-:Y:S01]  /*6c90*/  @!P6 STG.E.U8 desc[UR20][R12.64+0x11], R25 ;  /* 0x000011190c00e986 */ /* 0x0003e2000c101114 */
[----:B------:R-:W-:Y:S01]  /*6ca0*/  ISETP.LT.OR P6, PT, R33, 0x1a, !P2 ;  /* 0x0000001a2100780c */ /* 0x000fe200057c1670 */
        /* <DEDUP_REMOVED lines=8> */
[-C--:B------:R-:W-:Y:S01]  /*6d30*/  FMUL R114, R114, R8.reuse ;  /* 0x0000000872727220 */ /* 0x080fe20000400000 */
[----:B------:R-:W-:Y:S01]  /*6d40*/  FMUL R112, R112, R8 ;  /* 0x0000000870707220 */ /* 0x000fe20000400000 */
[----:B-1----:R-:W-:Y:S01]  /*6d50*/  F2FP.SATFINITE.E4M3.F32.PACK_AB_MERGE_C R25, RZ, R126, RZ ;  /* 0x0000007eff19723e */ /* 0x002fe200048070ff */
[----:B------:R0:W-:Y:S01]  /*6d60*/  @!P4 STG.E.U8 desc[UR20][R14.64+0x19], R5 ;  /* 0x000019050e00c986 */ /* 0x0001e2000c101114 */
[----:B------:R-:W-:Y:S01]  /*6d70*/  ISETP.LT.OR P4, PT, R33, 0x22, !P0 ;  /* 0x000000222100780c */ /* 0x000fe20004781670 */
[-C--:B------:R-:W-:Y:S01]  /*6d80*/  FMUL R117, R117, R8.reuse ;  /* 0x0000000875757220 */ /* 0x080fe20000400000 */
[----:B------:R-:W-:Y:S01]  /*6d90*/  F2FP.SATFINITE.E4M3.F32.PACK_AB_MERGE_C R119, RZ, R119, RZ ;  /* 0x00000077ff77723e */ /* 0x000fe200048070ff */
[----:B------:R-:W-:Y:S01]  /*6da0*/  @!P5 STG.E.U8 desc[UR20][R12.64+0x18], R131 ;  /* 0x000018830c00d986 */ /* 0x000fe2000c101114 */
[----:B------:R-:W-:Y:S01]  /*6db0*/  ISETP.LT.OR P5, PT, R33, 0x21, !P2 ;  /* 0x000000212100780c */ /* 0x000fe200057a1670 */
[----:B------:R-:W-:Y:S01]  /*6dc0*/  FMUL R115, R115, R8 ;  /* 0x0000000873737220 */ /* 0x000fe20000400000 */
[----:B------:R-:W-:Y:S01]  /*6dd0*/  F2FP.SATFINITE.E4M3.F32.PACK_AB_MERGE_C R27, RZ, R112, RZ ;  /* 0x00000070ff1b723e */ /* 0x000fe200048070ff */
[----:B------:R1:W-:Y:S01]  /*6de0*/  @!P6 STG.E.U8 desc[UR20][R12.64+0x19], R25 ;  /* 0x000019190c00e986 */ /* 0x0003e2000c101114 */
[----:B------:R-:W-:Y:S01]  /*6df0*/  ISETP.LT.OR P6, PT, R33, 0x22, !P2 ;  /* 0x000000222100780c */ /* 0x000fe200057c1670 */
[-C--:B------:R-:W-:Y:S01]  /*6e00*/  FMUL R110, R110, R8.reuse ;  /* 0x000000086e6e7220 */ /* 0x080fe20000400000 */
[-C--:B------:R-:W-:Y:S01]  /*6e10*/  FMUL R113, R113, R8.reuse ;  /* 0x0000000871717220 */ /* 0x080fe20000400000 */
        /* <DEDUP_REMOVED lines=39> */
[-C--:B------:R-:W-:Y:S01]  /*7090*/  FMUL R101, R101, R8.reuse ;  /* 0x0000000865657220 */ /* 0x080fe20000400000 */
[----:B------:R-:W-:Y:S01]  /*70a0*/  @!P1 STG.E.U8 desc[UR20][R14.64+0x30], R121 ;  /* 0x000030790e009986 */ /* 0x000fe2000c101114 */
[----:B------:R-:W-:Y:S01]  /*70b0*/  ISETP.LT.OR P1, PT, R33, 0x39, !P0 ;  /* 0x000000392100780c */ /* 0x000fe20004721670 */
[-C--:B------:R-:W-:Y:S01]  /*70c0*/  FMUL R99, R99, R8.reuse ;  /* 0x0000000863637220 */ /* 0x080fe20000400000 */
[----:B------:R-:W-:Y:S01]  /*70d0*/  ISETP.LT.OR P0, PT, R33, 0x3a, !P0 ;  /* 0x0000003a2100780c */ /* 0x000fe20004701670 */
[----:B------:R-:W-:Y:S01]  /*70e0*/  FMUL R94, R94, R8 ;  /* 0x000000085e5e7220 */ /* 0x000fe20000400000 */
[----:B0-----:R-:W-:Y:S01]  /*70f0*/  F2FP.SATFINITE.E4M3.F32.PACK_AB_MERGE_C R5, RZ, R116, RZ ;  /* 0x00000074ff05723e */ /* 0x001fe200048070ff */
[-C--:B------:R-:W-:Y:S01]  /*7100*/  FMUL R92, R92, R8.reuse ;  /* 0x000000085c5c7220 */ /* 0x080fe20000400000 */
[----:B------:R-:W-:Y:S01]  /*7110*/  F2FP.SATFINITE.E4M3.F32.PACK_AB_MERGE_C R103, RZ, R103, RZ ;  /* 0x00000067ff67723e */ /* 0x000fe200048070ff */
[----:B------:R-:W-:Y:S01]  /*7120*/  FMUL R95, R95, R8 ;  /* 0x000000085f5f7220 */ /* 0x000fe20000400000 */
[----:B-1----:R-:W-:Y:S01]  /*7130*/  F2FP.SATFINITE.E4M3.F32.PACK_AB_MERGE_C R25, RZ, R114, RZ ;  /* 0x00000072ff19723e */ /* 0x002fe200048070ff */
[----:B------:R0:W-:Y:S01]  /*7140*/  @!P4 STG.E.U8 desc[UR20][R14.64+0x31], R5 ;  /* 0x000031050e00c986 */ /* 0x0001e2000c101114 */
[----:B------:R-:W-:Y:S01]  /*7150*/  ISETP.LT.OR P4, PT, R33, 0x39, !P2 ;  /* 0x000000392100780c */ /* 0x000fe20005781670 */
[-C--:B------:R-:W-:Y:S01]  /*7160*/  FMUL R97, R97, R8.reuse ;  /* 0x0000000861617220 */ /* 0x080fe20000400000 */
[----:B------:R-:W-:Y:S01]  /*7170*/  ISETP.LT.OR P2, PT, R33, 0x3a, !P2 ;  /* 0x0000003a2100780c */ /* 0x000fe20005741670 */
[----:B------:R-:W-:Y:S01]  /*7180*/  @!P5 STG.E.U8 desc[UR20][R12.64+0x30], R119 ;  /* 0x000030770c00d986 */ /* 0x000fe2000c101114 */
[----:B------:R-:W-:Y:S01]  /*7190*/  F2FP.SATFINITE.E4M3.F32.PACK_AB_MERGE_C R101, RZ, R101, RZ ;  /* 0x00000065ff65723e */ /* 0x000fe200048070ff */
[-C--:B------:R-:W-:Y:S01]  /*71a0*/  FMUL R90, R90, R8.reuse ;  /* 0x000000085a5a7220 */ /* 0x080fe20000400000 */
[----:B------:R-:W-:Y:S01]  /*71b0*/  F2FP.SATFINITE.E4M3.F32.PACK_AB_MERGE_C R99, RZ, R99, RZ ;  /* 0x00000063ff63723e */ /* 0x000fe200048070ff */
[----:B------:R-:W-:Y:S01]  /*71c0*/  @!P6 STG.E.U8 desc[UR20][R12.64+0x31], R25 ;  /* 0x000031190c00e986 */ /* 0x000fe2000c101114 */
[----:B------:R-:W-:Y:S01]  /*71d0*/  F2FP.SATFINITE.E4M3.F32.PACK_AB_MERGE_C R95, RZ, R95, RZ ;  /* 0x0000005fff5f723e */ /* 0x000fe200048070ff */
[-C--:B------:R-:W-:Y:S01]  /*71e0*/  FMUL R22, R22, R8.reuse ;  /* 0x0000000816167220 */ /* 0x080fe20000400000 */
[-C--:B------:R-:W-:Y:S01]  /*71f0*/  FMUL R93, R93, R8.reuse ;  /* 0x000000085d5d7220 */ /* 0x080fe20000400000 */
[----:B------:R-:W-:Y:S01]  /*7200*/  @!P0 STG.E.U8 desc[UR20][R14.64+0x39], R27 ;  /* 0x0000391b0e008986 */ /* 0x000fe2000c101114 */
[----:B------:R-:W-:Y:S01]  /*7210*/  ISETP.GE.AND P0, PT, R34, 0x81, PT ;  /* 0x000000812200780c */ /* 0x000fe20003f06270 */
[----:B------:R-:W-:Y:S01]  /*7220*/  FMUL R91, R91, R8 ;  /* 0x000000085b5b7220 */ /* 0x000fe20000400000 */
[----:B0-----:R-:W-:Y:S01]  /*7230*/  F2FP.SATFINITE.E4M3.F32.PACK_AB_MERGE_C R5, RZ, R110, RZ ;  /* 0x0000006eff05723e */ /* 0x001fe200048070ff */
[----:B------:R0:W-:Y:S01]  /*7240*/  @!P1 STG.E.U8 desc[UR20][R14.64+0x38], R117 ;  /* 0x000038750e009986 */ /* 0x0001e2000c101114 */
[C---:B------:R-:W-:Y:S01]  /*7250*/  ISETP.LT.OR P6, PT, R33.reuse, 0x1, !P0 ;  /* 0x000000012100780c */ /* 0x040fe200047c1670 */
[-C--:B------:R-:W-:Y:S01]  /*7260*/  FMUL R88, R88, R8.reuse ;  /* 0x0000000858587220 */ /* 0x080fe20000400000 */
[----:B------:R-:W-:Y:S01]  /*7270*/  ISETP.LT.OR P5, PT, R33, 0x2, !P0 ;  /* 0x000000022100780c */ /* 0x000fe200047a1670 */
[----:B------:R-:W-:Y:S01]  /*7280*/  @!P4 STG.E.U8 desc[UR20][R12.64+0x38], R115 ;  /* 0x000038730c00c986 */ /* 0x000fe2000c101114 */
[----:B------:R-:W-:Y:S01]  /*7290*/  ISETP.GE.AND P1, PT, R34, 0x89, PT ;  /* 0x000000892200780c */ /* 0x000fe20003f26270 */
[-C--:B------:R-:W-:Y:S01]  /*72a0*/  FMUL R21, R21, R8.reuse ;  /* 0x0000000815157220 */ /* 0x080fe20000400000 */
[----:B------:R-:W-:Y:S01]  /*72b0*/  F2FP.SATFINITE.E4M3.F32.PACK_AB_MERGE_C R97, RZ, R97, RZ ;  /* 0x00000061ff61723e */ /* 0x000fe200048070ff */
[----:B------:R1:W-:Y:S01]  /*72c0*/  @!P2 STG.E.U8 desc[UR20][R12.64+0x39], R5 ;  /* 0x000039050c00a986 */ /* 0x0003e2000c101114 */
[----:B------:R-:W-:Y:S01]  /*72d0*/  ISETP.LT.OR P4, PT, R33, 0x1, !P1 ;  /* 0x000000012100780c */ /* 0x000fe20004f81670 */
[-C--:B------:R-:W-:Y:S01]  /*72e0*/  FMUL R89, R89, R8.reuse ;  /* 0x0000000859597220 */ /* 0x080fe20000400000 */
[----:B------:R-:W-:Y:S01]  /*72f0*/  ISETP.LT.OR P2, PT, R33, 0xa, !P0 ;  /* 0x0000000a2100780c */ /* 0x000fe20004741670 */
[----:B------:R-:W-:Y:S01]  /*7300*/  FMUL R23, R23, R8 ;  /* 0x0000000817177220 */ /* 0x000fe20000400000 */
[----:B0-----:R-:W-:Y:S01]  /*7310*/  F2FP.SATFINITE.E4M3.F32.PACK_AB_MERGE_C R15, RZ, R108, RZ ;  /* 0x0000006cff0f723e */ /* 0x001fe200048070ff */
[----:B------:R-:W-:Y:S01]  /*7320*/  @!P6 STG.E.U8 desc[UR20][R10.64], R113 ;  /* 0x000000710a00e986 */ /* 0x000fe2000c101114 */
[C---:B------:R-:W-:Y:S01]  /*7330*/  ISETP.LT.OR P6, PT, R33.reuse, 0x2, !P1 ;  /* 0x000000022100780c */ /* 0x040fe20004fc1670 */
[-C--:B------:R-:W-:Y:S01]  /*7340*/  FMUL R20, R20, R8.reuse ;  /* 0x0000000814147220 */ /* 0x080fe20000400000 */
[----:B------:R-:W-:Y:S01]  /*7350*/  F2FP.SATFINITE.E4M3.F32.PACK_AB_MERGE_C R93, RZ, R93, RZ ;  /* 0x0000005dff5d723e */ /* 0x000fe200048070ff */
[----:B------:R-:W-:Y:S01]  /*7360*/  @!P5 STG.E.U8 desc[UR20][R10.64+0x1], R15 ;  /* 0x0000010f0a00d986 */ /* 0x000fe2000c101114 */
[----:B------:R-:W-:Y:S01]  /*7370*/  ISETP.LT.OR P5, PT, R33, 0x9, !P0 ;  /* 0x000000092100780c */ /* 0x000fe200047a1670 */
[----:B------:R-:W-:Y:S01]  /*7380*/  FMUL R17, R17, R8 ;  /* 0x0000000811117220 */ /* 0x000fe20000400000 */
[----:B-1----:R-:W-:Y:S01]  /*7390*/  F2FP.SATFINITE.E4M3.F32.PACK_AB_MERGE_C R5, RZ, R106, RZ ;  /* 0x0000006aff05723e */ /* 0x002fe200048070ff */
[----:B------:R-:W-:Y:S01]  /*73a0*/  @!P4 STG.E.U8 desc[UR20][R6.64], R111 ;  /* 0x0000006f0600c986 */ /* 0x000fe2000c101114 */
[----:B------:R-:W-:Y:S01]  /*73b0*/  F2FP.SATFINITE.E4M3.F32.PACK_AB_MERGE_C R13, RZ, R104, RZ ;  /* 0x00000068ff0d723e */ /* 0x000fe200048070ff */
[-C--:B------:R-:W-:Y:S01]  /*73c0*/  FMUL R16, R16, R8.reuse ;  /* 0x0000000810107220 */ /* 0x080fe20000400000 */
[----:B------:R-:W-:Y:S01]  /*73d0*/  ISETP.LT.OR P4, PT, R33, 0x9, !P1 ;  /* 0x000000092100780c */ /* 0x000fe20004f81670 */
[-C--:B------:R-:W-:Y:S01]  /*73e0*/  FMUL R19, R19, R8.reuse ;  /* 0x0000000813137220 */ /* 0x080fe20000400000 */
[----:B------:R-:W-:Y:S01]  /*73f0*/  F2FP.SATFINITE.E4M3.F32.PACK_AB_MERGE_C R91, RZ, R91, RZ ;  /* 0x0000005bff5b723e */ /* 0x000fe200048070ff */
[----:B------:R0:W-:Y:S01]  /*7400*/  @!P6 STG.E.U8 desc[UR20][R6.64+0x1], R5 ;  /* 0x000001050600e986 */ /* 0x0001e2000c101114 */
[C---:B------:R-:W-:Y:S01]  /*7410*/  ISETP.LT.OR P6, PT, R33.reuse, 0xa, !P1 ;  /* 0x0000000a2100780c */ /* 0x040fe20004fc1670 */
[----:B------:R-:W-:Y:S01]  /*7420*/  FMUL R18, R18, R8 ;  /* 0x0000000812127220 */ /* 0x000fe20000400000 */
[----:B------:R-:W-:Y:S01]  /*7430*/  F2FP.SATFINITE.E4M3.F32.PACK_AB_MERGE_C R21, RZ, R21, RZ ;  /* 0x00000015ff15723e */ /* 0x000fe200048070ff */
[----:B------:R1:W-:Y:S01]  /*7440*/  @!P2 STG.E.U8 desc[UR20][R10.64+0x9], R13 ;  /* 0x0000090d0a00a986 */ /* 0x0003e2000c101114 */
[----:B------:R-:W-:-:S02]  /*7450*/  ISETP.LT.OR P2, PT, R33, 0x12, !P0 ;  /* 0x000000122100780c */ /* 0x000fc40004741670 */
[----:B------:R-:W-:Y:S01]  /*7460*/  F2FP.SATFINITE.E4M3.F32.PACK_AB_MERGE_C R89, RZ, R89, RZ ;  /* 0x00000059ff59723e */ /* 0x000fe200048070ff */
[----:B------:R-:W-:Y:S01]  /*7470*/  @!P5 STG.E.U8 desc[UR20][R10.64+0x8], R107 ;  /* 0x0000086b0a00d986 */ /* 0x000fe2000c101114 */
[C---:B------:R-:W-:Y:S02]  /*7480*/  ISETP.LT.OR P5, PT, R33.reuse, 0x11, !P0 ;  /* 0x000000112100780c */ /* 0x040fe400047a1670 */
[----:B------:R-:W-:Y:S01]  /*7490*/  F2FP.SATFINITE.E4M3.F32.PACK_AB_MERGE_C R23, RZ, R23, RZ ;  /* 0x00000017ff17723e */ /* 0x000fe200048070ff */
[----:B------:R-:W-:Y:S01]  /*74a0*/  @!P4 STG.E.U8 desc[UR20][R6.64+0x8], R109 ;  /* 0x0000086d0600c986 */ /* 0x000fe2000c101114 */
[----:B0-----:R-:W-:Y:S02]  /*74b0*/  F2FP.SATFINITE.E4M3.F32.PACK_AB_MERGE_C R5, RZ, R102, RZ ;  /* 0x00000066ff05723e */ /* 0x001fe400048070ff */
[C---:B------:R-:W-:Y:S02]  /*74c0*/  ISETP.LT.OR P4, PT, R33.reuse, 0x11, !P1 ;  /* 0x000000112100780c */ /* 0x040fe40004f81670 */
[----:B-1----:R-:W-:Y:S01]  /*74d0*/  F2FP.SATFINITE.E4M3.F32.PACK_AB_MERGE_C R13, RZ, R98, RZ ;  /* 0x00000062ff0d723e */ /* 0x002fe200048070ff */
[----:B------:R0:W-:Y:S01]  /*74e0*/  @!P6 STG.E.U8 desc[UR20][R6.64+0x9], R5 ;  /* 0x000009050600e986 */ /* 0x0001e2000c101114 */
[----:B------:R-:W-:-:S02]  /*74f0*/  ISETP.LT.OR P6, PT, R33, 0x12, !P1 ;  /* 0x000000122100780c */ /* 0x000fc40004fc1670 */
[----:B------:R-:W-:Y:S01]  /*7500*/  F2FP.SATFINITE.E4M3.F32.PACK_AB_MERGE_C R17, RZ, R17, RZ ;  /* 0x00000011ff11723e */ /* 0x000fe200048070ff */
[----:B------:R1:W-:Y:S01]  /*7510*/  @!P2 STG.E.U8 desc[UR20][R10.64+0x11], R13 ;  /* 0x0000110d0a00a986 */ /* 0x0003e2000c101114 */
[C---:B------:R-:W-:Y:S02]  /*7520*/  ISETP.LT.OR P2, PT, R33.reuse, 0x1a, !P0 ;  /* 0x0000001a2100780c */ /* 0x040fe40004741670 */
[----:B------:R-:W-:Y:S01]  /*7530*/  F2FP.SATFINITE.E4M3.F32.PACK_AB_MERGE_C R19, RZ, R19, RZ ;  /* 0x00000013ff13723e */ /* 0x000fe200048070ff */
[----:B------:R-:W-:Y:S01]  /*7540*/  @!P5 STG.E.U8 desc[UR20][R10.64+0x10], R105 ;  /* 0x000010690a00d986 */ /* 0x000fe2000c101114 */
[----:B------:R-:W-:Y:S02]  /*7550*/  ISETP.LT.OR P5, PT, R33, 0x19, !P0 ;  /* 0x000000192100780c */ /* 0x000fe400047a1670 */
[----:B------:R-:W-:Y:S01]  /*7560*/  F2FP.SATFINITE.E4M3.F32.PACK_AB_MERGE_C R15, RZ, R18, RZ ;  /* 0x00000012ff0f723e */ /* 0x000fe200048070ff */
[----:B------:R-:W-:Y:S01]  /*7570*/  @!P4 STG.E.U8 desc[UR20][R6.64+0x10], R103 ;  /* 0x000010670600c986 */ /* 0x000fe2000c101114 */
[----:B0-----:R-:W-:-:S02]  /*7580*/  F2FP.SATFINITE.E4M3.F32.PACK_AB_MERGE_C R5, RZ, R100, RZ ;  /* 0x00000064ff05723e */ /* 0x001fc400048070ff */
[C---:B------:R-:W-:Y:S02]  /*7590*/  ISETP.LT.OR P4, PT, R33.reuse, 0x19, !P1 ;  /* 0x000000192100780c */ /* 0x040fe40004f81670 */
[----:B-1----:R-:W-:Y:S01]  /*75a0*/  F2FP.SATFINITE.E4M3.F32.PACK_AB_MERGE_C R13, RZ, R96, RZ ;  /* 0x00000060ff0d723e */ /* 0x002fe200048070ff */
[----:B------:R0:W-:Y:S01]  /*75b0*/  @!P6 STG.E.U8 desc[UR20][R6.64+0x11], R5 ;  /* 0x000011050600e986 */ /* 0x0001e2000c101114 */
[----:B------:R-:W-:-:S03]  /*75c0*/  ISETP.LT.OR P6, PT, R33, 0x1a, !P1 ;  /* 0x0000001a2100780c */ /* 0x000fc60004fc1670 */
[----:B------:R1:W-:Y:S01]  /*75d0*/  @!P2 STG.E.U8 desc[UR20][R10.64+0x19], R13 ;  /* 0x0000190d0a00a986 */ /* 0x0003e2000c101114 */
[----:B------:R-:W-:-:S03]  /*75e0*/  ISETP.LT.OR P2, PT, R33, 0x22, !P0 ;  /* 0x000000222100780c */ /* 0x000fc60004741670 */
[----:B------:R-:W-:Y:S01]  /*75f0*/  @!P5 STG.E.U8 desc[UR20][R10.64+0x18], R101 ;  /* 0x000018650a00d986 */ /* 0x000fe2000c101114 */
[C---:B------:R-:W-:Y:S02]  /*7600*/  ISETP.LT.OR P5, PT, R33.reuse, 0x21, !P0 ;  /* 0x000000212100780c */ /* 0x040fe400047a1670 */
[----:B0-----:R-:W-:Y:S01]  /*7610*/  F2FP.SATFINITE.E4M3.F32.PACK_AB_MERGE_C R5, RZ, R94, RZ ;  /* 0x0000005eff05723e */ /* 0x001fe200048070ff */
[----:B------:R-:W-:Y:S01]  /*7620*/  @!P4 STG.E.U8 desc[UR20][R6.64+0x18], R99 ;  /* 0x000018630600c986 */ /* 0x000fe2000c101114 */
        /* <DEDUP_REMOVED lines=25> */
[C---:B------:R-:W-:Y:S02]  /*77c0*/  ISETP.LT.OR P2, PT, R33.reuse, 0x39, !P0 ;  /* 0x000000392100780c */ /* 0x040fe40004741670 */
[C---:B------:R-:W-:Y:S01]  /*77d0*/  ISETP.LT.OR P0, PT, R33.reuse, 0x3a, !P0 ;  /* 0x0000003a2100780c */ /* 0x040fe20004701670 */
[----:B------:R1:W-:Y:S01]  /*77e0*/  @!P5 STG.E.U8 desc[UR20][R10.64+0x30], R89 ;  /* 0x000030590a00d986 */ /* 0x0003e2000c101114 */
[C---:B------:R-:W-:Y:S02]  /*77f0*/  ISETP.LT.OR P5, PT, R33.reuse, 0x39, !P1 ;  /* 0x000000392100780c */ /* 0x040fe40004fa1670 */
[----:B------:R-:W-:Y:S01]  /*7800*/  ISETP.LT.OR P1, PT, R33, 0x3a, !P1 ;  /* 0x0000003a2100780c */ /* 0x000fe20004f21670 */
[----:B------:R1:W-:Y:S01]  /*7810*/  @!P4 STG.E.U8 desc[UR20][R6.64+0x30], R23 ;  /* 0x000030170600c986 */ /* 0x0003e2000c101114 */
[----:B0-----:R-:W-:-:S05]  /*7820*/  F2FP.SATFINITE.E4M3.F32.PACK_AB_MERGE_C R5, RZ, R20, RZ ;  /* 0x00000014ff05723e */ /* 0x001fca00048070ff */
[----:B------:R1:W-:Y:S04]  /*7830*/  @!P6 STG.E.U8 desc[UR20][R6.64+0x31], R5 ;  /* 0x000031050600e986 */ /* 0x0003e8000c101114 */
[----:B------:R1:W-:Y:S04]  /*7840*/  @!P2 STG.E.U8 desc[UR20][R10.64+0x38], R17 ;  /* 0x000038110a00a986 */ /* 0x0003e8000c101114 */
[----:B------:R1:W-:Y:S04]  /*7850*/  @!P0 STG.E.U8 desc[UR20][R10.64+0x39], R13 ;  /* 0x0000390d0a008986 */ /* 0x0003e8000c101114 */
[----:B------:R1:W-:Y:S04]  /*7860*/  @!P5 STG.E.U8 desc[UR20][R6.64+0x38], R19 ;  /* 0x000038130600d986 */ /* 0x0003e8000c101114 */
[----:B------:R1:W-:Y:S02]  /*7870*/  @!P1 STG.E.U8 desc[UR20][R6.64+0x39], R15 ;  /* 0x0000390f06009986 */ /* 0x0003e4000c101114 */
.L_x_161:
[----:B------:R-:W-:Y:S05]  /*7880*/  BSYNC B0 ;  /* 0x0000000000007941 */ /* 0x000fea0003800000 */
.L_x_31:
[----:B------:R-:W-:Y:S01]  /*7890*/  ULDC UR6, c[0x0][0xc] ;  /* 0x0000030000067ab9 */ /* 0x000fe20000000800 */
[----:B------:R-:W-:Y:S01]  /*78a0*/  ULDC UR7, c[0x0][0x10] ;  /* 0x0000040000077ab9 */ /* 0x000fe20000000800 */
[----:B01---5:R-:W0:Y:S01]  /*78b0*/  LDC R5, c[0x0][0x14] ;  /* 0x00000500ff057b82 */ /* 0x023e220000000800 */
[----:B------:R-:W-:Y:S01]  /*78c0*/  UIMAD.WIDE.U32 UR6, UR6, UR7, URZ ;  /* 0x00000007060672a5 */ /* 0x000fe2000f8e003f */
[----:B------:R-:W-:Y:S01]  /*78d0*/  PRMT R7, RZ, 0x7610, R7 ;  /* 0x00007610ff077816 */ /* 0x000fe20000000007 */
[----:B------:R-:W-:-:S04]  /*78e0*/  IMAD.MOV.U32 R6, RZ, RZ, -0x1 ;  /* 0xffffffffff067424 */ /* 0x000fc800078e00ff */
[----:B0-----:R-:W-:-:S04]  /*78f0*/  IMAD.WIDE.U32 R2, R5, UR6, R2 ;  /* 0x0000000605027c25 */ /* 0x001fc8000f8e0002 */
[----:B------:R-:W-:Y:S01]  /*7900*/  IMAD R5, R5, UR7, RZ ;  /* 0x0000000705057c24 */ /* 0x000fe2000f8e02ff */
[----:B------:R-:W-:Y:S02]  /*7910*/  ULDC.64 UR6, c[0x0][0x650] ;  /* 0x0001940000067ab9 */ /* 0x000fe40000000a00 */
[----:B------:R-:W-:Y:S01]  /*7920*/  ISETP.GE.U32.AND P0, PT, R2, UR6, PT ;  /* 0x0000000602007c0c */ /* 0x000fe2000bf06070 */
[----:B------:R-:W-:Y:S02]  /*7930*/  IMAD.IADD R3, R3, 0x1, R5 ;  /* 0x0000000103037824 */ /* 0x000fe400078e0205 */
[----:B------:R-:W-:-:S03]  /*7940*/  IMAD.MOV.U32 R5, RZ, RZ, -0x1 ;  /* 0xffffffffff057424 */ /* 0x000fc600078e00ff */
[----:B------:R-:W-:-:S13]  /*7950*/  ISETP.GE.U32.AND.EX P0, PT, R3, UR7, PT, P0 ;  /* 0x0000000703007c0c */ /* 0x000fda000bf06100 */
[----:B------:R-:W-:Y:S05]  /*7960*/  @P0 BRA `(.L_x_162) ;  /* 0x0000000400600947 */ /* 0x000fea0003800000 */
[----:B------:R-:W0:Y:S01]  /*7970*/  S2R R20, SR_CTAID.X ;  /* 0x0000000000147919 */ /* 0x000e220000002500 */
[----:B------:R-:W1:Y:S01]  /*7980*/  LDC.64 R14, c[0x0][0x628] ;  /* 0x00018a00ff0e7b82 */ /* 0x000e620000000a00 */
[----:B------:R-:W-:Y:S01]  /*7990*/  ULDC UR6, c[0x0][0x150] ;  /* 0x0000540000067ab9 */ /* 0x000fe20000000800 */
[----:B--234-:R-:W-:Y:S01]  /*79a0*/  IMAD.MOV.U32 R12, RZ, RZ, R2 ;  /* 0x000000ffff0c7224 */ /* 0x01cfe200078e0002 */
[----:B------:R-:W2:Y:S01]  /*79b0*/  S2R R22, SR_CTAID.Y ;  /* 0x0000000000167919 */ /* 0x000ea20000002600 */
[----:B------:R-:W-:-:S04]  /*79c0*/  IMAD.MOV.U32 R13, RZ, RZ, R3 ;  /* 0x000000ffff0d7224 */ /* 0x000fc800078e0003 */
[----:B------:R-:W3:Y:S08]  /*79d0*/  LDC R23, c[0x0][0x144] ;  /* 0x00005100ff177b82 */ /* 0x000ef00000000800 */
[----:B------:R-:W4:Y:S08]  /*79e0*/  LDC R16, c[0x0][0x630] ;  /* 0x00018c00ff107b82 */ /* 0x000f300000000800 */
[----:B------:R-:W2:Y:S01]  /*79f0*/  LDC.64 R18, c[0x0][0x620] ;  /* 0x00018800ff127b82 */ /* 0x000ea20000000a00 */
[----:B-1----:R-:W-:-:S04]  /*7a00*/  ISETP.NE.U32.AND P0, PT, R14, RZ, PT ;  /* 0x000000ff0e00720c */ /* 0x002fc80003f05070 */
[----:B------:R-:W-:Y:S02]  /*7a10*/  ISETP.NE.AND.EX P0, PT, R15, RZ, PT, P0 ;  /* 0x000000ff0f00720c */ /* 0x000fe40003f05300 */
[----:B0-----:R-:W-:-:S05]  /*7a20*/  I2FP.F32.U32 R5, R20 ;  /* 0x0000001400057245 */ /* 0x001fca0000201000 */
[----:B------:R-:W-:-:S04]  /*7a30*/  FMUL R5, R5, UR6 ;  /* 0x0000000605057c20 */ /* 0x000fc80008400000 */
[----:B------:R0:W1:Y:S02]  /*7a40*/  F2I.U32.TRUNC.NTZ R21, R5 ;  /* 0x0000000500157305 */ /* 0x000064000020f000 */
[----:B---34-:R-:W-:Y:S05]  /*7a50*/  @!P0 BRA `(.L_x_163) ;  /* 0x0000000000288947 */ /* 0x018fea0003800000 */
[----:B0-----:R-:W0:Y:S02]  /*7a60*/  LDC R5, c[0x0][0x634] ;  /* 0x00018d00ff057b82 */ /* 0x001e240000000800 */
        /* <DEDUP_REMOVED lines=9> */
.L_x_163:
[-CC-:B------:R-:W-:Y:S01]  /*7b00*/  SHF.R.U64 R17, R12, R16.reuse, R13.reuse ;  /* 0x000000100c117219 */ /* 0x180fe2000000120d */
[----:B------:R-:W3:Y:S01]  /*7b10*/  LDC.64 R28, c[0x0][0x640] ;  /* 0x00019000ff1c7b82 */ /* 0x000ee20000000a00 */
[----:B0-----:R-:W-:Y:S01]  /*7b20*/  SHF.R.U32.HI R5, RZ, R16, R13 ;  /* 0x00000010ff057219 */ /* 0x001fe2000001160d */
[----:B-1----:R-:W-:Y:S01]  /*7b30*/  IMAD.MOV R21, RZ, RZ, -R21 ;  /* 0x000000ffff157224 */ /* 0x002fe200078e0a15 */
[----:B------:R-:W-:Y:S01]  /*7b40*/  IADD3 R11, P0, RZ, -R17, RZ ;  /* 0x80000011ff0b7210 */ /* 0x000fe20007f1e0ff */
[----:B------:R-:W-:Y:S02]  /*7b50*/  ULDC UR6, c[0x0][0x154] ;  /* 0x0000550000067ab9 */ /* 0x000fe40000000800 */
[----:B------:R-:W-:Y:S02]  /*7b60*/  IMAD R23, R23, R21, R20 ;  /* 0x0000001517177224 */ /* 0x000fe400078e0214 */
[----:B------:R-:W0:Y:S01]  /*7b70*/  LDC R12, c[0x0][0x618] ;  /* 0x00018600ff0c7b82 */ /* 0x000e220000000800 */
[----:B------:R-:W-:-:S02]  /*7b80*/  IMAD.X R5, RZ, RZ, ~R5, P0 ;  /* 0x000000ffff057224 */ /* 0x000fc400000e0e05 */
[----:B--2---:R-:W-:-:S04]  /*7b90*/  IMAD.WIDE.U32 R6, R11, R18, R2 ;  /* 0x000000120b067225 */ /* 0x004fc800078e0002 */
[----:B------:R-:W-:Y:S01]  /*7ba0*/  IMAD R10, R5, R18, RZ ;  /* 0x00000012050a7224 */ /* 0x000fe200078e02ff */
[----:B------:R-:W1:Y:S03]  /*7bb0*/  LDC R24, c[0x0][0x608] ;  /* 0x00018200ff187b82 */ /* 0x000e660000000800 */
[----:B------:R-:W-:Y:S02]  /*7bc0*/  IMAD R5, R11, R19, R10 ;  /* 0x000000130b057224 */ /* 0x000fe400078e020a */
[----:B------:R-:W-:Y:S02]  /*7bd0*/  IMAD.MOV.U32 R11, RZ, RZ, 0x1 ;  /* 0x00000001ff0b7424 */ /* 0x000fe400078e00ff */
[----:B------:R-:W-:Y:S01]  /*7be0*/  IMAD.IADD R5, R7, 0x1, R5 ;  /* 0x0000000107057824 */ /* 0x000fe200078e0205 */
[----:B------:R-:W2:Y:S01]  /*7bf0*/  LDC R26, c[0x0][0x658] ;  /* 0x00019600ff1a7b82 */ /* 0x000ea20000000800 */
[----:B------:R-:W-:-:S02]  /*7c00*/  I2FP.F32.U32 R7, R22 ;  /* 0x0000001600077245 */ /* 0x000fc40000201000 */
[----:B---3--:R-:W-:-:S03]  /*7c10*/  ISETP.NE.U32.AND P0, PT, R28, RZ, PT ;  /* 0x000000ff1c00720c */ /* 0x008fc60003f05070 */
[----:B------:R-:W-:Y:S01]  /*7c20*/  FMUL R10, R7, UR6 ;  /* 0x00000006070a7c20 */ /* 0x000fe20008400000 */
[----:B------:R-:W-:Y:S01]  /*7c30*/  ISETP.NE.AND.EX P0, PT, R29, RZ, PT, P0 ;  /* 0x000000ff1d00720c */ /* 0x000fe20003f05300 */
[----:B------:R-:W3:Y:S01]  /*7c40*/  LDC R21, c[0x0][0x148] ;  /* 0x00005200ff157b82 */ /* 0x000ee20000000800 */
[-CC-:B0-----:R-:W-:Y:S01]  /*7c50*/  SHF.R.U64 R16, R6, R12.reuse, R5.reuse ;  /* 0x0000000c06107219 */ /* 0x181fe20000001205 */
[----:B------:R0:W4:Y:S01]  /*7c60*/  F2I.U32.TRUNC.NTZ R18, R10 ;  /* 0x0000000a00127305 */ /* 0x000122000020f000 */
[----:B------:R-:W-:Y:S01]  /*7c70*/  SHF.R.U32.HI R5, RZ, R12, R5 ;  /* 0x0000000cff057219 */ /* 0x000fe20000011605 */
[----:B------:R-:W-:-:S04]  /*7c80*/  IMAD.MOV.U32 R7, RZ, RZ, -0x1 ;  /* 0xffffffffff077424 */ /* 0x000fc800078e00ff */
[----:B------:R-:W0:Y:S01]  /*7c90*/  LDC R20, c[0x0][0x600] ;  /* 0x00018000ff147b82 */ /* 0x000e220000000800 */
[-CC-:B-1----:R-:W-:Y:S02]  /*7ca0*/  SHF.R.U64 R14, R16, R24.reuse, R5.reuse ;  /* 0x00000018100e7219 */ /* 0x182fe40000001205 */
[----:B------:R-:W-:-:S05]  /*7cb0*/  SHF.R.U32.HI R5, RZ, R24, R5 ;  /* 0x00000018ff057219 */ /* 0x000fca0000011605 */
[----:B------:R-:W1:Y:S01]  /*7cc0*/  LDC R27, c[0x0][0x648] ;  /* 0x00019200ff1b7b82 */ /* 0x000e620000000800 */
[-C--:B--2---:R-:W-:Y:S02]  /*7cd0*/  SHF.L.U32 R6, R7, R26.reuse, RZ ;  /* 0x0000001a07067219 */ /* 0x084fe400000006ff */
[-CC-:B------:R-:W-:Y:S02]  /*7ce0*/  SHF.R.U64 R19, R14, R26.reuse, R5.reuse ;  /* 0x0000001a0e137219 */ /* 0x180fe40000001205 */
[----:B------:R-:W-:Y:S02]  /*7cf0*/  SHF.R.U32.HI R7, RZ, R26, R5 ;  /* 0x0000001aff077219 */ /* 0x000fe40000011605 */
[----:B------:R-:W-:Y:S01]  /*7d00*/  LOP3.LUT R25, RZ, R6, RZ, 0x33, !PT ;  /* 0x00000006ff197212 */ /* 0x000fe200078e33ff */
[----:B------:R-:W2:Y:S01]  /*7d10*/  LDC R30, c[0x0][0x638] ;  /* 0x00018e00ff1e7b82 */ /* 0x000ea20000000800 */
[----:B------:R-:W-:Y:S01]  /*7d20*/  SHF.L.U32 R26, R11, R26, RZ ;  /* 0x0000001a0b1a7219 */ /* 0x000fe200000006ff */
[----:B------:R-:W-:-:S06]  /*7d30*/  IMAD.MOV.U32 R6, RZ, RZ, R19 ;  /* 0x000000ffff067224 */ /* 0x000fcc00078e0013 */
[----:B------:R-:W0:Y:S01]  /*7d40*/  LDC R31, c[0x0][0x610] ;  /* 0x00018400ff1f7b82 */ /* 0x000e220000000800 */
[----:B----4-:R-:W-:Y:S05]  /*7d50*/  @!P0 BRA `(.L_x_164) ;  /* 0x0000000000288947 */ /* 0x010fea0003800000 */
[----:B------:R-:W4:Y:S02]  /*7d60*/  LDC R6, c[0x0][0x64c] ;  /* 0x00019300ff067b82 */ /* 0x000f240000000800 */
[----:B----4-:R-:W-:-:S05]  /*7d70*/  IADD3 R5, P0, R19, R6, RZ ;  /* 0x0000000613057210 */ /* 0x010fca0007f1e0ff */
[----:B------:R-:W-:-:S04]  /*7d80*/  IMAD.X R15, RZ, RZ, R7, P0 ;  /* 0x000000ffff0f7224 */ /* 0x000fc800000e0607 */
[----:B------:R-:W-:-:S04]  /*7d90*/  IMAD.WIDE.U32 R6, R15, R28, RZ ;  /* 0x0000001c0f067225 */ /* 0x000fc800078e00ff */
[----:B0-----:R-:W-:-:S04]  /*7da0*/  IMAD.WIDE.U32 R10, P0, R5, R29, R6 ;  /* 0x0000001d050a7225 */ /* 0x001fc80007800006 */
[----:B------:R-:W-:-:S04]  /*7db0*/  IMAD.WIDE.U32 R6, R5, R28, RZ ;  /* 0x0000001c05067225 */ /* 0x000fc800078e00ff */
[----:B------:R-:W-:Y:S01]  /*7dc0*/  IMAD.X R13, RZ, RZ, RZ, P0 ;  /* 0x000000ffff0d7224 */ /* 0x000fe200000e06ff */
[----:B------:R-:W-:Y:S01]  /*7dd0*/  IADD3 RZ, P0, R7, R10, RZ ;  /* 0x0000000a07ff7210 */ /* 0x000fe20007f1e0ff */
[----:B------:R-:W-:-:S04]  /*7de0*/  IMAD.MOV.U32 R12, RZ, RZ, R11 ;  /* 0x000000ffff0c7224 */ /* 0x000fc800078e000b */
[----:B------:R-:W-:-:S08]  /*7df0*/  IMAD.WIDE.U32.X R6, R15, R29, R12, P0 ;  /* 0x0000001d0f067225 */ /* 0x000fd000000e040c */
.L_x_164:
[----:B-1----:R-:W-:Y:S01]  /*7e00*/  SHF.R.U64 R5, R6, R27, R7 ;  /* 0x0000001b06057219 */ /* 0x002fe20000001207 */
[----:B0-----:R-:W-:Y:S01]  /*7e10*/  VIADD R7, R20, 0xffffffff ;  /* 0xffffffff14077836 */ /* 0x001fe20000000000 */
[----:B------:R-:W-:Y:S01]  /*7e20*/  LOP3.LUT R32, R14, R25, RZ, 0xc0, !PT ;  /* 0x000000190e207212 */ /* 0x000fe200078ec0ff */
[----:B------:R-:W-:Y:S02]  /*7e30*/  IMAD.MOV R18, RZ, RZ, -R18 ;  /* 0x000000ffff127224 */ /* 0x000fe400078e0a12 */
[----:B------:R-:W-:Y:S01]  /*7e40*/  IMAD.MOV R6, RZ, RZ, -R5 ;  /* 0x000000ffff067224 */ /* 0x000fe200078e0a05 */
[----:B------:R-:W-:Y:S01]  /*7e50*/  LOP3.LUT R16, R16, R7, RZ, 0xc0, !PT ;  /* 0x0000000710107212 */ /* 0x000fe200078ec0ff */
[----:B------:R-:W-:Y:S02]  /*7e60*/  IMAD R32, R26, R5, R32 ;  /* 0x000000051a207224 */ /* 0x000fe400078e0220 */
[----:B---3--:R-:W-:Y:S02]  /*7e70*/  @P3 IMAD R23, R21, R18, R22 ;  /* 0x0000001215173224 */ /* 0x008fe400078e0216 */
[----:B--2---:R-:W-:-:S02]  /*7e80*/  IMAD R5, R6, R30, R19 ;  /* 0x0000001e06057224 */ /* 0x004fc400078e0213 */
[----:B------:R-:W-:Y:S02]  /*7e90*/  IMAD R32, R32, R31, R23 ;  /* 0x0000001f20207224 */ /* 0x000fe400078e0217 */
[----:B------:R-:W-:Y:S02]  /*7ea0*/  IMAD R5, R5, R20, R16 ;  /* 0x0000001405057224 */ /* 0x000fe400078e0210 */
[----:B------:R-:W-:-:S03]  /*7eb0*/  IMAD.MOV.U32 R7, RZ, RZ, 0x1 ;  /* 0x00000001ff077424 */ /* 0x000fc600078e00ff */
[----:B------:R-:W-:Y:S02]  /*7ec0*/  SEL R6, R5, R32, !P3 ;  /* 0x0000002005067207 */ /* 0x000fe40005800000 */
[----:B------:R-:W-:Y:S01]  /*7ed0*/  SEL R32, R32, R5, !P3 ;  /* 0x0000000520207207 */ /* 0x000fe20005800000 */
[----:B------:R-:W-:-:S07]  /*7ee0*/  IMAD.MOV.U32 R5, RZ, RZ, R17 ;  /* 0x000000ffff057224 */ /* 0x000fce00078e0011 */
.L_x_162:
[----:B------:R-:W-:Y:S01]  /*7ef0*/  UIADD3 UR5, UR9, UR5, URZ ;  /* 0x0000000509057290 */ /* 0x000fe2000fffe03f */
[----:B------:R-:W-:Y:S01]  /*7f00*/  LOP3.LUT P0, RZ, R7, 0xff, RZ, 0xc0, !PT ;  /* 0x000000ff07ff7812 */ /* 0x000fe2000780c0ff */
[----:B------:R-:W-:Y:S02]  /*7f10*/  IMAD.MOV.U32 R7, RZ, RZ, R32 ;  /* 0x000000ffff077224 */ /* 0x000fe400078e0020 */
[----:B------:R-:W-:Y:S02]  /*7f20*/  USHF.R.U32.HI UR6, URZ, 0x1, UR5 ;  /* 0x000000013f067899 */ /* 0x000fe40008011605 */
[----:B------:R-:W-:Y:S02]  /*7f30*/  UISETP.GT.U32.AND UP1, UPT, UR5, 0x1, UPT ;  /* 0x000000010500788c */ /* 0x000fe4000bf24070 */
[----:B------:R-:W-:Y:S02]  /*7f40*/  ULOP3.LUT UR6, UR6, 0x1, URZ, 0xc0, !UPT ;  /* 0x0000000106067892 */ /* 0x000fe4000f8ec03f */
[----:B------:R-:W-:-:S02]  /*7f50*/  UISETP.LT.U32.AND UP1, UPT, UR9, 0x2, UP1 ;  /* 0x000000020900788c */ /* 0x000fc40008f21070 */
[----:B------:R-:W-:Y:S02]  /*7f60*/  UISETP.NE.U32.AND UP0, UPT, UR6, 0x1, UPT ;  /* 0x000000010600788c */ /* 0x000fe4000bf05070 */
[----:B------:R-:W-:Y:S02]  /*7f70*/  USEL UR7, URZ, 0x1, !UP1 ;  /* 0x000000013f077887 */ /* 0x000fe4000c800000 */
[----:B------:R-:W-:Y:S02]  /*7f80*/  UISETP.GT.U32.AND UP0, UPT, UR9, 0x1, !UP0 ;  /* 0x000000010900788c */ /* 0x000fe4000c704070 */
[----:B------:R-:W-:Y:S02]  /*7f90*/  ULOP3.LUT UR5, UR5, 0x1, URZ, 0xc0, !UPT ;  /* 0x0000000105057892 */ /* 0x000fe4000f8ec03f */
[----:B------:R-:W-:-:S04]  /*7fa0*/  USEL UR6, URZ, 0x1, !UP0 ;  /* 0x000000013f067887 */ /* 0x000fc8000c000000 */
[----:B------:R-:W-:Y:S01]  /*7fb0*/  ULOP3.LUT UR4, UR6, UR4, UR7, 0x96, !UPT ;  /* 0x0000000406047292 */ /* 0x000fe2000f8e9607 */
[----:B------:R-:W-:Y:S11]  /*7fc0*/  @P0 BRA `(.L_x_165) ;  /* 0xffffff8c00c40947 */ /* 0x000ff6000383ffff */
[----:B------:R-:W-:Y:S05]  /*7fd0*/  EXIT ;  /* 0x000000000000794d */ /* 0x000fea0003800000 */
.L_x_3:
[----:B0-----:R-:W-:Y:S01]  /*7fe0*/  ULDC.64 UR4, c[0x0][0x650] ;  /* 0x0001940000047ab9 */ /* 0x001fe20000000a00 */
        /* <DEDUP_REMOVED lines=25> */
.L_x_167:
[--C-:B------:R-:W-:Y:S01]  /*8180*/  SHF.R.U64 R16, R14, R18, R15.reuse ;  /* 0x000000120e107219 */ /* 0x100fe2000000120f */
[----:B------:R-:W0:Y:S01]  /*8190*/  LDC R22, c[0x0][0x618] ;  /* 0x00018600ff167b82 */ /* 0x000e220000000800 */
[----:B------:R-:W-:Y:S01]  /*81a0*/  I2FP.F32.U32 R7, R8 ;  /* 0x0000000800077245 */ /* 0x000fe20000201000 */
[----:B------:R-:W-:Y:S01]  /*81b0*/  ULDC UR4, c[0x0][0x150] ;  /* 0x0000540000047ab9 */ /* 0x000fe20000000800 */
[----:B------:R-:W-:Y:S02]  /*81c0*/  SHF.R.U32.HI R6, RZ, R18, R15 ;  /* 0x00000012ff067219 */ /* 0x000fe4000001160f */
[----:B------:R-:W-:Y:S01]  /*81d0*/  IADD3 R9, P0, RZ, -R16, RZ ;  /* 0x80000010ff097210 */ /* 0x000fe20007f1e0ff */
[----:B------:R-:W-:Y:S01]  /*81e0*/  FMUL R13, R7, UR4 ;  /* 0x00000004070d7c20 */ /* 0x000fe20008400000 */
[----:B------:R-:W-:Y:S01]  /*81f0*/  ULDC UR4, c[0x0][0x154] ;  /* 0x0000550000047ab9 */ /* 0x000fe20000000800 */
[----:B------:R-:W1:Y:S02]  /*8200*/  LDC.64 R24, c[0x0][0x640] ;  /* 0x00019000ff187b82 */ /* 0x000e640000000a00 */
[----:B------:R-:W-:-:S02]  /*8210*/  IMAD.X R11, RZ, RZ, ~R6, P0 ;  /* 0x000000ffff0b7224 */ /* 0x000fc400000e0e06 */
[----:B------:R-:W2:Y:S01]  /*8220*/  F2I.U32.TRUNC.NTZ R13, R13 ;  /* 0x0000000d000d7305 */ /* 0x000ea2000020f000 */
[----:B------:R-:W-:-:S03]  /*8230*/  IMAD.WIDE.U32 R6, R9, R20, R2 ;  /* 0x0000001409067225 */ /* 0x000fc600078e0002 */
[----:B------:R-:W3:Y:S01]  /*8240*/  LDC R15, c[0x0][0x144] ;  /* 0x00005100ff0f7b82 */ /* 0x000ee20000000800 */
[----:B------:R-:W-:-:S04]  /*8250*/  IMAD R12, R11, R20, RZ ;  /* 0x000000140b0c7224 */ /* 0x000fc800078e02ff */
[----:B------:R-:W-:Y:S02]  /*8260*/  IMAD R9, R9, R21, R12 ;  /* 0x0000001509097224 */ /* 0x000fe400078e020c */
[----:B------:R-:W-:Y:S01]  /*8270*/  IMAD.MOV.U32 R12, RZ, RZ, -0x1 ;  /* 0xffffffffff0c7424 */ /* 0x000fe200078e00ff */
[----:B------:R-:W4:Y:S01]  /*8280*/  LDC R18, c[0x0][0x608] ;  /* 0x00018200ff127b82 */ /* 0x000f220000000800 */
[----:B------:R-:W-:Y:S01]  /*8290*/  IMAD.IADD R7, R7, 0x1, R9 ;  /* 0x0000000107077824 */ /* 0x000fe200078e0209 */
[----:B------:R-:W-:-:S04]  /*82a0*/  I2FP.F32.U32 R9, R10 ;  /* 0x0000000a00097245 */ /* 0x000fc80000201000 */
[-C--:B0-----:R-:W-:Y:S01]  /*82b0*/  SHF.R.U64 R14, R6, R22.reuse, R7 ;  /* 0x00000016060e7219 */ /* 0x081fe20000001207 */
[----:B--2---:R-:W-:Y:S01]  /*82c0*/  IMAD.MOV R6, RZ, RZ, -R13 ;  /* 0x000000ffff067224 */ /* 0x004fe200078e0a0d */
[----:B------:R-:W0:Y:S01]  /*82d0*/  LDC R11, c[0x0][0x658] ;  /* 0x00019600ff0b7b82 */ /* 0x000e220000000800 */
[----:B-1----:R-:W-:Y:S01]  /*82e0*/  ISETP.NE.U32.AND P0, PT, R24, RZ, PT ;  /* 0x000000ff1800720c */ /* 0x002fe20003f05070 */
[----:B------:R-:W-:Y:S01]  /*82f0*/  FMUL R9, R9, UR4 ;  /* 0x0000000409097c20 */ /* 0x000fe20008400000 */
[----:B------:R-:W-:Y:S02]  /*8300*/  SHF.R.U32.HI R7, RZ, R22, R7 ;  /* 0x00000016ff077219 */ /* 0x000fe40000011607 */
[----:B------:R-:W-:-:S03]  /*8310*/  ISETP.NE.AND.EX P0, PT, R25, RZ, PT, P0 ;  /* 0x000000ff1900720c */ /* 0x000fc60003f05300 */
[----:B------:R-:W1:Y:S01]  /*8320*/  LDC R21, c[0x0][0x148] ;  /* 0x00005200ff157b82 */ /* 0x000e620000000800 */
[----:B---3--:R-:W-:Y:S02]  /*8330*/  IMAD R22, R15, R6, R8 ;  /* 0x000000060f167224 */ /* 0x008fe400078e0208 */
[----:B------:R-:W-:-:S05]  /*8340*/  IMAD.MOV.U32 R8, RZ, RZ, 0x1 ;  /* 0x00000001ff087424 */ /* 0x000fca00078e00ff */
[----:B------:R-:W2:Y:S01]  /*8350*/  LDC R20, c[0x0][0x600] ;  /* 0x00018000ff147b82 */ /* 0x000ea20000000800 */
[-CC-:B----4-:R-:W-:Y:S02]  /*8360*/  SHF.R.U64 R17, R14, R18.reuse, R7.reuse ;  /* 0x000000120e117219 */ /* 0x190fe40000001207 */
[----:B------:R-:W-:Y:S02]  /*8370*/  SHF.R.U32.HI R6, RZ, R18, R7 ;  /* 0x00000012ff067219 */ /* 0x000fe40000011607 */
[----:B------:R3:W4:Y:S03]  /*8380*/  F2I.U32.TRUNC.NTZ R18, R9 ;  /* 0x0000000900127305 */ /* 0x000726000020f000 */
[----:B------:R-:W1:Y:S01]  /*8390*/  LDC R23, c[0x0][0x648] ;  /* 0x00019200ff177b82 */ /* 0x000e620000000800 */
[-C--:B0-----:R-:W-:Y:S02]  /*83a0*/  SHF.R.U64 R19, R17, R11.reuse, R6 ;  /* 0x0000000b11137219 */ /* 0x081fe40000001206 */
[----:B------:R-:W-:-:S02]  /*83b0*/  SHF.L.U32 R12, R12, R11, RZ ;  /* 0x0000000b0c0c7219 */ /* 0x000fc400000006ff */
[-C--:B------:R-:W-:Y:S01]  /*83c0*/  SHF.R.U32.HI R7, RZ, R11.reuse, R6 ;  /* 0x0000000bff077219 */ /* 0x080fe20000011606 */
[----:B------:R-:W-:Y:S01]  /*83d0*/  IMAD.MOV.U32 R6, RZ, RZ, R19 ;  /* 0x000000ffff067224 */ /* 0x000fe200078e0013 */
[----:B------:R-:W-:Y:S01]  /*83e0*/  SHF.L.U32 R27, R8, R11, RZ ;  /* 0x0000000b081b7219 */ /* 0x000fe200000006ff */
[----:B------:R-:W0:Y:S01]  /*83f0*/  LDC R26, c[0x0][0x638] ;  /* 0x00018e00ff1a7b82 */ /* 0x000e220000000800 */
[----:B------:R-:W-:-:S07]  /*8400*/  LOP3.LUT R28, RZ, R12, RZ, 0x33, !PT ;  /* 0x0000000cff1c7212 */ /* 0x000fce00078e33ff */
[----:B------:R-:W0:Y:S01]  /*8410*/  LDC R29, c[0x0][0x610] ;  /* 0x00018400ff1d7b82 */ /* 0x000e220000000800 */
[----:B---34-:R-:W-:Y:S05]  /*8420*/  @!P0 BRA `(.L_x_168) ;  /* 0x0000000000288947 */ /* 0x018fea0003800000 */
        /* <DEDUP_REMOVED lines=10> */
.L_x_168:
[----:B-1----:R-:W-:Y:S01]  /*84d0*/  SHF.R.U64 R7, R6, R23, R7 ;  /* 0x0000001706077219 */ /* 0x002fe20000001207 */
[----:B--2---:R-:W-:Y:S01]  /*84e0*/  VIADD R9, R20, 0xffffffff ;  /* 0xffffffff14097836 */ /* 0x004fe20000000000 */
[----:B------:R-:W-:Y:S01]  /*84f0*/  LOP3.LUT R6, R17, R28, RZ, 0xc0, !PT ;  /* 0x0000001c11067212 */ /* 0x000fe200078ec0ff */
[----:B------:R-:W-:Y:S02]  /*8500*/  IMAD.MOV R18, RZ, RZ, -R18 ;  /* 0x000000ffff127224 */ /* 0x000fe400078e0a12 */
[----:B------:R-:W-:Y:S02]  /*8510*/  IMAD.MOV R8, RZ, RZ, -R7 ;  /* 0x000000ffff087224 */ /* 0x000fe400078e0a07 */
[----:B------:R-:W-:Y:S01]  /*8520*/  IMAD R11, R27, R7, R6 ;  /* 0x000000071b0b7224 */ /* 0x000fe200078e0206 */
[----:B------:R-:W-:Y:S01]  /*8530*/  LOP3.LUT R7, R14, R9, RZ, 0xc0, !PT ;  /* 0x000000090e077212 */ /* 0x000fe200078ec0ff */
[----:B------:R-:W-:Y:S02]  /*8540*/  @P3 IMAD R22, R21, R18, R10 ;  /* 0x0000001215163224 */ /* 0x000fe400078e020a */
[----:B0-----:R-:W-:-:S02]  /*8550*/  IMAD R6, R8, R26, R19 ;  /* 0x0000001a08067224 */ /* 0x001fc400078e0213 */
[----:B------:R-:W-:Y:S02]  /*8560*/  IMAD R11, R11, R29, R22 ;  /* 0x0000001d0b0b7224 */ /* 0x000fe400078e0216 */
[----:B------:R-:W-:Y:S02]  /*8570*/  IMAD R6, R6, R20, R7 ;  /* 0x0000001406067224 */ /* 0x000fe400078e0207 */
[----:B------:R-:W-:-:S03]  /*8580*/  IMAD.MOV.U32 R8, RZ, RZ, 0x1 ;  /* 0x00000001ff087424 */ /* 0x000fc600078e00ff */
[----:B------:R-:W-:Y:S02]  /*8590*/  SEL R15, R6, R11, !P3 ;  /* 0x0000000b060f7207 */ /* 0x000fe40005800000 */
[----:B------:R-:W-:Y:S01]  /*85a0*/  SEL R11, R11, R6, !P3 ;  /* 0x000000060b0b7207 */ /* 0x000fe20005800000 */
[----:B------:R-:W-:Y:S01]  /*85b0*/  IMAD.MOV.U32 R6, RZ, RZ, R16 ;  /* 0x000000ffff067224 */ /* 0x000fe200078e0010 */
[----:B------:R-:W-:-:S07]  /*85c0*/  PRMT R7, R8, 0x7610, R7 ;  /* 0x0000761008077816 */ /* 0x000fce0000000007 */
.L_x_166:
[----:B------:R-:W-:-:S08]  /*85d0*/  NOP ;  /* 0x0000000000007918 */ /* 0x000fd00000000000 */
[----:B------:R-:W0:-:S00]  /*85e0*/  USETMAXREG.DEALLOC.CTAPOOL 0x28 ;  /* 0x00000028000079c8 */ /* 0x000e0000080e0500 */
[----:B0-----:R-:W-:-:S13]  /*85f0*/  ISETP.NE.AND P0, PT, R5, RZ, PT ;  /* 0x000000ff0500720c */ /* 0x001fda0003f05270 */
[----:B------:R-:W-:Y:S05]  /*8600*/  @P0 EXIT ;  /* 0x000000000000094d */ /* 0x000fea0003800000 */
[----:B------:R-:W-:Y:S01]  /*8610*/  LOP3.LUT P0, RZ, R7, 0xff, RZ, 0xc0, !PT ;  /* 0x000000ff07ff7812 */ /* 0x000fe2000780c0ff */
[----:B------:R-:W-:Y:S02]  /*8620*/  IMAD.MOV.U32 R12, RZ, RZ, 0x1 ;  /* 0x00000001ff0c7424 */ /* 0x000fe400078e00ff */
[----:B------:R-:W-:-:S10]  /*8630*/  IMAD.MOV.U32 R5, RZ, RZ, RZ ;  /* 0x000000ffff057224 */ /* 0x000fd400078e00ff */
[----:B------:R-:W-:Y:S05]  /*8640*/  @!P0 BRA `(.L_x_169) ;  /* 0x0000000c00348947 */ /* 0x000fea0003800000 */
[----:B------:R-:W0:Y:S01]  /*8650*/  LDC R5, c[0x0][0x28c] ;  /* 0x0000a300ff057b82 */ /* 0x000e220000000800 */
[----:B------:R-:W-:Y:S01]  /*8660*/  ULDC UR5, c[0x0][0x600] ;  /* 0x0001800000057ab9 */ /* 0x000fe20000000800 */
[----:B------:R-:W-:Y:S01]  /*8670*/  ULDC UR4, c[0x0][0xc] ;  /* 0x0000030000047ab9 */ /* 0x000fe20000000800 */
[----:B------:R-:W-:Y:S01]  /*8680*/  UIADD3 UR16, UR5, -0x1, URZ ;  /* 0xffffffff05107890 */ /* 0x000fe2000fffe03f */
[C---:B------:R-:W-:Y:S01]  /*8690*/  LOP3.LUT P4, RZ, R0.reuse, 0x7f, RZ, 0xc0, !PT ;  /* 0x0000007f00ff7812 */ /* 0x040fe2000788c0ff */
[----:B------:R-:W-:Y:S01]  /*86a0*/  ULDC UR6, c[0x0][0x658] ;  /* 0x0001960000067ab9 */ /* 0x000fe20000000800 */
[----:B------:R-:W-:Y:S01]  /*86b0*/  ULDC UR5, c[0x0][0x10] ;  /* 0x0000040000057ab9 */ /* 0x000fe20000000800 */
[----:B------:R-:W-:Y:S01]  /*86c0*/  UMOV UR7, 0xffffffff ;  /* 0xffffffff00077882 */ /* 0x000fe20000000000 */
[----:B------:R-:W-:Y:S01]  /*86d0*/  UMOV UR8, 0x1 ;  /* 0x0000000100087882 */ /* 0x000fe20000000000 */
[----:B------:R-:W-:Y:S01]  /*86e0*/  UIMAD.WIDE.U32 UR4, UR4, UR5, URZ ;  /* 0x00000005040472a5 */ /* 0x000fe2000f8e003f */
[----:B------:R-:W-:Y:S01]  /*86f0*/  LOP3.LUT P0, RZ, R0, 0x1f, RZ, 0xc0, !PT ;  /* 0x0000001f00ff7812 */ /* 0x000fe2000780c0ff */
[----:B------:R-:W-:Y:S01]  /*8700*/  USHF.L.U32 UR7, UR7, UR6, URZ ;  /* 0x0000000607077299 */ /* 0x000fe2000800063f */
[----:B------:R-:W-:Y:S01]  /*8710*/  BSSY B0, `(.L_x_169) ;  /* 0x00000c0000007945 */ /* 0x000fe20003800000 */
[----:B------:R-:W-:Y:S01]  /*8720*/  USHF.L.U32 UR18, UR8, UR6, URZ ;  /* 0x0000000608127299 */ /* 0x000fe2000800063f */
[----:B------:R-:W-:Y:S01]  /*8730*/  IMAD.MOV.U32 R14, RZ, RZ, 0x1 ;  /* 0x00000001ff0e7424 */ /* 0x000fe200078e00ff */
[----:B------:R-:W-:Y:S01]  /*8740*/  LOP3.LUT R17, R4, 0x2, RZ, 0xfc, !PT ;  /* 0x0000000204117812 */ /* 0x000fe200078efcff */
[----:B------:R-:W-:Y:S01]  /*8750*/  ULDC UR6, c[0x0][0x14] ;  /* 0x0000050000067ab9 */ /* 0x000fe20000000800 */
[----:B------:R-:W-:Y:S01]  /*8760*/  PLOP3.LUT P0, PT, P0, P4, PT, 0x8a, 0x0 ;  /* 0x000000000000781c */ /* 0x000fe20000709172 */
[----:B------:R-:W-:Y:S01]  /*8770*/  UIMAD.WIDE.U32 UR20, UR4, UR6, URZ ;  /* 0x00000006041472a5 */ /* 0x000fe2000f8e003f */
[----:B------:R-:W-:Y:S01]  /*8780*/  IMAD.MOV.U32 R12, RZ, RZ, 0x1 ;  /* 0x00000001ff0c7424 */ /* 0x000fe200078e00ff */
[----:B------:R-:W-:-:S02]  /*8790*/  UIMAD UR13, UR5, UR6, URZ ;  /* 0x00000006050d72a4 */ /* 0x000fc4000f8e023f */
[----:B------:R-:W-:Y:S01]  /*87a0*/  ULOP3.LUT UR17, URZ, UR7, URZ, 0x33, !UPT ;  /* 0x000000073f117292 */ /* 0x000fe2000f8e333f */
[----:B0-----:R-:W-:Y:S01]  /*87b0*/  VIADD R5, R5, 0x7f ;  /* 0x0000007f05057836 */ /* 0x001fe20000000000 */
[----:B------:R-:W-:Y:S01]  /*87c0*/  UIADD3 UR13, UR21, UR13, URZ ;  /* 0x0000000d150d7290 */ /* 0x000fe2000fffe03f */
[----:B------:R-:W-:-:S03]  /*87d0*/  ULDC.64 UR22, c[0x0][0x198] ;  /* 0x0000660000167ab9 */ /* 0x000fc60000000a00 */
[----:B------:R-:W-:-:S04]  /*87e0*/  SHF.R.S32.HI R8, RZ, 0x1f, R5 ;  /* 0x0000001fff087819 */ /* 0x000fc80000011405 */
[----:B------:R-:W-:Y:S01]  /*87f0*/  LEA.HI R8, R8, R5, RZ, 0x7 ;  /* 0x0000000508087211 */ /* 0x000fe200078f38ff */
[----:B------:R-:W-:-:S03]  /*8800*/  IMAD.MOV.U32 R5, RZ, RZ, RZ ;  /* 0x000000ffff057224 */ /* 0x000fc600078e00ff */
[----:B------:R-:W-:-:S05]  /*8810*/  SHF.R.S32.HI R16, RZ, 0x7, R8 ;  /* 0x00000007ff107819 */ /* 0x000fca0000011408 */
[----:B------:R-:W-:-:S07]  /*8820*/  VIADD R13, R16, 0x1 ;  /* 0x00000001100d7836 */ /* 0x000fce0000000000 */
.L_x_181:
[----:B------:R-:W-:-:S03]  /*8830*/  UMOV UR4, 0xffffffff ;  /* 0xffffffff00047882 */ /* 0x000fc60000000000 */
[----:B------:R-:W-:Y:S05]  /*8840*/  BRA.DIV UR4, `(.L_x_170) ;  /* 0x0000000e045c7947 */ /* 0x000fea000b800000 */
[----:B------:R-:W-:-:S13]  /*8850*/  ELECT P1, URZ, PT ;  /* 0x00000000003f782f */ /* 0x000fda0003820000 */
.L_x_190:
[----:B------:R-:W0:Y:S01]  /*8860*/  LDC R0, c[0x0][0x28c] ;  /* 0x0000a300ff007b82 */ /* 0x000e220000000800 */
[----:B------:R-:W-:Y:S01]  /*8870*/  BSSY B1, `(.L_x_171) ;  /* 0x0000037000017945 */ /* 0x000fe20003800000 */
[----:B0-----:R-:W-:-:S13]  /*8880*/  ISETP.LT.OR P1, PT, R0, 0x1, !P1 ;  /* 0x000000010000780c */ /* 0x001fda0004f21670 */
[----:B------:R-:W-:Y:S05]  /*8890*/  @P1 BRA `(.L_x_172) ;  /* 0x0000000000d01947 */ /* 0x000fea0003800000 */
[----:B------:R-:W-:Y:S02]  /*88a0*/  IMAD.SHL.U32 R15, R15, 0x40, RZ ;  /* 0x000000400f0f7824 */ /* 0x000fe400078e00ff */
[----:B------:R-:W-:Y:S02]  /*88b0*/  IMAD.SHL.U32 R11, R11, 0x100, RZ ;  /* 0x000001000b0b7824 */ /* 0x000fe400078e00ff */
[----:B------:R-:W-:Y:S02]  /*88c0*/  IMAD.MOV.U32 R20, RZ, RZ, RZ ;  /* 0x000000ffff147224 */ /* 0x000fe400078e00ff */
[----:B------:R-:W-:Y:S02]  /*88d0*/  IMAD.MOV.U32 R0, RZ, RZ, R13 ;  /* 0x000000ffff007224 */ /* 0x000fe400078e000d */
[----:B------:R-:W-:Y:S02]  /*88e0*/  IMAD.MOV.U32 R7, RZ, RZ, R12 ;  /* 0x000000ffff077224 */ /* 0x000fe400078e000c */
[----:B------:R-:W-:-:S07]  /*88f0*/  IMAD.MOV.U32 R8, RZ, RZ, R5 ;  /* 0x000000ffff087224 */ /* 0x000fce00078e0005 */
.L_x_176:
[----:B------:R-:W0:Y:S01]  /*8900*/  S2R R10, SR_CgaCtaId ;  /* 0x00000000000a7919 */ /* 0x000e220000008800 */
[----:B------:R-:W-:-:S04]  /*8910*/  MOV R9, 0x400 ;  /* 0x0000040000097802 */ /* 0x000fc80000000f00 */
[----:B0-----:R-:W-:Y:S02]  /*8920*/  LEA R19, R10, R9, 0x18 ;  /* 0x000000090a137211 */ /* 0x001fe400078ec0ff */
[----:B------:R-:W-:Y:S01]  /*8930*/  SHF.L.U32 R9, R7, 0x1f, RZ ;  /* 0x0000001f07097819 */ /* 0x000fe200000006ff */
[----:B------:R-:W0:Y:S02]  /*8940*/  @!P4 LDC R10, c[0x0][0x500] ;  /* 0x00014000ff0acb82 */ /* 0x000e240000000800 */
[----:B------:R-:W-:-:S04]  /*8950*/  IMAD R18, R8, 0x8, R19 ;  /* 0x0000000808127824 */ /* 0x000fc800078e0213 */
[----:B------:R-:W1:Y:S02]  /*8960*/  SYNCS.PHASECHK.TRANS64.TRYWAIT P1, [R18+URZ+0x10], R9 ;  /* 0x00001009120075a7 */ /* 0x000e64000802017f */
[----:B-1----:R-:W-:Y:S05]  /*8970*/  @!P1 BRA `(.L_x_173) ;  /* 0x0000000c00309947 */ /* 0x002fea0003800000 */
.L_x_191:
[----:B-1----:R-:W-:Y:S01]  /*8980*/  PRMT R9, R17, 0x9910, RZ ;  /* 0x0000991011097816 */ /* 0x002fe200000000ff */
[----:B0-----:R0:W-:Y:S03]  /*8990*/  @!P4 SYNCS.ARRIVE.TRANS64 RZ, [R18+URZ], R10 ;  /* 0x0000000a12ffc9a7 */ /* 0x0011e6000800003f */
[----:B------:R-:W-:-:S13]  /*89a0*/  ISETP.NE.AND P1, PT, R9, 0x2, PT ;  /* 0x000000020900780c */ /* 0x000fda0003f25270 */
[----:B0-----:R-:W-:Y:S05]  /*89b0*/  @P1 BRA `(.L_x_174) ;  /* 0x0000000000041947 */ /* 0x001fea0003800000 */
[----:B------:R-:W-:Y:S01]  /*89c0*/  BPT.TRAP 0x1 ;  /* 0x000000040000795c */ /* 0x000fe20000300000 */
.L_x_174:
[----:B------:R-:W-:Y:S05]  /*89d0*/  @P0 BRA `(.L_x_175) ;  /* 0x0000000000040947 */ /* 0x000fea0003800000 */
[----:B------:R-:W-:Y:S01]  /*89e0*/  BPT.TRAP 0x1 ;  /* 0x000000040000795c */ /* 0x000fe20000300000 */
.L_x_175:
[--C-:B------:R-:W-:Y:S01]  /*89f0*/  IMAD R9, R8, 0x8000, R19.reuse ;  /* 0x0000800008097824 */ /* 0x100fe200078e0213 */
[----:B------:R-:W-:Y:S01]  /*8a00*/  R2UR UR9, R18 ;  /* 0x00000000120972ca */ /* 0x000fe200000e0000 */
[----:B------:R-:W-:Y:S01]  /*8a10*/  IMAD R19, R8, 0x2000, R19 ;  /* 0x0000200008137824 */ /* 0x000fe200078e0213 */
[----:B------:R-:W-:Y:S01]  /*8a20*/  UIADD3 UR4, UP0, UR22, 0xf0, URZ ;  /* 0x000000f016047890 */ /* 0x000fe2000ff1e03f */
[----:B------:R-:W-:Y:S01]  /*8a30*/  VIADD R0, R0, 0xffffffff ;  /* 0xffffffff00007836 */ /* 0x000fe20000000000 */
[----:B------:R-:W-:Y:S01]  /*8a40*/  R2UR UR5, R9 ;  /* 0x00000000090572ca */ /* 0x000fe200000e0000 */
[----:B------:R-:W-:Y:S01]  /*8a50*/  UIADD3 UR24, UP1, UR22, 0x1f0, URZ ;  /* 0x000001f016187890 */ /* 0x000fe2000ff3e03f */
[----:B------:R-:W-:Y:S01]  /*8a60*/  R2UR UR8, R19 ;  /* 0x00000000130872ca */ /* 0x000fe200000e0000 */
[----:B------:R-:W-:Y:S01]  /*8a70*/  VIADD R8, R8, 0x1 ;  /* 0x0000000108087836 */ /* 0x000fe20000000000 */
[----:B------:R-:W-:Y:S01]  /*8a80*/  R2UR UR11, R11 ;  /* 0x000000000b0b72ca */ /* 0x000fe200000e0000 */
[----:B------:R-:W-:Y:S01]  /*8a90*/  UIADD3.X UR25, URZ, UR23, URZ, UP1, !UPT ;  /* 0x000000173f197290 */ /* 0x000fe20008ffe43f */
[----:B------:R-:W-:Y:S01]  /*8aa0*/  R2UR UR10, R20 ;  /* 0x00000000140a72ca */ /* 0x000fe200000e0000 */
[----:B------:R-:W-:Y:S01]  /*8ab0*/  UMOV UR6, 0x0 ;  /* 0x0000000000067882 */ /* 0x000fe20000000000 */
[----:B------:R-:W-:Y:S01]  /*8ac0*/  R2UR UR12, R6 ;  /* 0x00000000060c72ca */ /* 0x000fe200000e0000 */
[----:B------:R-:W-:Y:S01]  /*8ad0*/  UMOV UR7, 0x10000000 ;  /* 0x1000000000077882 */ /* 0x000fe20000000000 */
[----:B------:R-:W-:Y:S01]  /*8ae0*/  R2UR UR19, R15 ;  /* 0x000000000f1372ca */ /* 0x000fe200000e0000 */
[----:B------:R-:W-:Y:S01]  /*8af0*/  VIADD R20, R20, 0x80 ;  /* 0x0000008014147836 */ /* 0x000fe20000000000 */
[----:B------:R-:W-:Y:S01]  /*8b00*/  ISETP.GT.AND P2, PT, R0, 0x1, PT ;  /* 0x000000010000780c */ /* 0x000fe20003f44270 */
[----:B------:R-:W-:Y:S01]  /*8b10*/  UIADD3 UR14, UR5, 0x100, URZ ;  /* 0x00000100050e7890 */ /* 0x000fe2000fffe03f */
[----:B------:R-:W-:Y:S01]  /*8b20*/  ISETP.NE.AND P1, PT, R8, 0x2, PT ;  /* 0x000000020800780c */ /* 0x000fe20003f25270 */
[----:B------:R-:W-:-:S02]  /*8b30*/  UIADD3.X UR5, URZ, UR23, URZ, UP0, !UPT ;  /* 0x000000173f057290 */ /* 0x000fc400087fe43f */
[----:B------:R-:W-:Y:S01]  /*8b40*/  UIADD3 UR15, UR8, 0x10100, URZ ;  /* 0x00010100080f7890 */ /* 0x000fe2000fffe03f */
[----:B------:R-:W-:Y:S02]  /*8b50*/  SEL R10, RZ, 0x1, P1 ;  /* 0x00000001ff0a7807 */ /* 0x000fe40000800000 */
[----:B------:R-:W-:Y:S01]  /*8b60*/  UMOV UR8, UR14 ;  /* 0x0000000e00087c82 */ /* 0x000fe20008000000 */
[----:B------:R-:W-:Y:S02]  /*8b70*/  SEL R8, R8, RZ, P1 ;  /* 0x000000ff08087207 */ /* 0x000fe40000800000 */
[----:B------:R-:W-:Y:S01]  /*8b80*/  LOP3.LUT R7, R7, R10, RZ, 0x3c, !PT ;  /* 0x0000000a07077212 */ /* 0x000fe200078e3cff */
[----:B------:R0:W-:Y:S02]  /*8b90*/  UTMALDG.3D [UR8], [UR4], desc[UR6] ;  /* 0x00000608040075b4 */ /* 0x0001e40008011000 */
[----:B0-----:R-:W-:Y:S01]  /*8ba0*/  UMOV UR8, UR15 ;  /* 0x0000000f00087c82 */ /* 0x001fe20008000000 */
[----:B------:R-:W-:-:S02]  /*8bb0*/  UMOV UR11, UR19 ;  /* 0x00000013000b7c82 */ /* 0x000fc40008000000 */
[----:B------:R0:W-:Y:S02]  /*8bc0*/  UTMALDG.3D [UR8], [UR24], desc[UR6] ;  /* 0x00000608180075b4 */ /* 0x0001e40008011000 */
[----:B0-----:R-:W-:Y:S05]  /*8bd0*/  @P2 BRA `(.L_x_176) ;  /* 0xfffffffc00482947 */ /* 0x001fea000383ffff */
.L_x_172:
[----:B------:R-:W-:Y:S05]  /*8be0*/  BSYNC B1 ;  /* 0x0000000000017941 */ /* 0x000fea0003800000 */
.L_x_171:
[----:B------:R-:W-:Y:S01]  /*8bf0*/  LOP3.LUT P2, RZ, R14, 0xff, RZ, 0xc0, !PT ;  /* 0x000000ff0eff7812 */ /* 0x000fe2000784c0ff */
[----:B------:R-:W-:Y:S01]  /*8c00*/  IMAD.IADD R5, R16, 0x1, R5 ;  /* 0x0000000110057824 */ /* 0x000fe200078e0205 */
[----:B------:R-:W-:Y:S01]  /*8c10*/  IADD3 R2, P5, R2, UR20, RZ ;  /* 0x0000001402027c10 */ /* 0x000fe2000ffbe0ff */
[----:B------:R-:W-:Y:S01]  /*8c20*/  ULDC.64 UR4, c[0x0][0x650] ;  /* 0x0001940000047ab9 */ /* 0x000fe20000000a00 */
[----:B------:R-:W-:Y:S01]  /*8c30*/  BSSY B1, `(.L_x_177) ;  /* 0x000006b000017945 */ /* 0x000fe20003800000 */
[----:B------:R-:W-:Y:S01]  /*8c40*/  IMAD.MOV.U32 R11, RZ, RZ, -0x1 ;  /* 0xffffffffff0b7424 */ /* 0x000fe200078e00ff */
[----:B------:R-:W-:Y:S01]  /*8c50*/  ISETP.GT.U32.AND P1, PT, R5, 0x1, PT ;  /* 0x000000010500780c */ /* 0x000fe20003f24070 */
[----:B------:R-:W-:Y:S01]  /*8c60*/  IMAD.MOV.U32 R15, RZ, RZ, -0x1 ;  /* 0xffffffffff0f7424 */ /* 0x000fe200078e00ff */
[----:B------:R-:W-:Y:S02]  /*8c70*/  SHF.R.U32.HI R0, RZ, 0x1, R5 ;  /* 0x00000001ff007819 */ /* 0x000fe40000011605 */
[----:B------:R-:W-:-:S02]  /*8c80*/  ISETP.LT.U32.AND P1, PT, R16, 0x2, P1 ;  /* 0x000000021000780c */ /* 0x000fc40000f21070 */
[----:B------:R-:W-:Y:S01]  /*8c90*/  IADD3.X R3, R3, UR13, RZ, P5, !PT ;  /* 0x0000000d03037c10 */ /* 0x000fe2000affe4ff */
[----:B------:R-:W0:Y:S01]  /*8ca0*/  @P2 S2R R7, SR_CgaCtaId ;  /* 0x0000000000072919 */ /* 0x000e220000008800 */
[----:B------:R-:W-:Y:S02]  /*8cb0*/  @P2 MOV R6, 0x400 ;  /* 0x0000040000062802 */ /* 0x000fe40000000f00 */
[----:B------:R-:W-:Y:S02]  /*8cc0*/  ISETP.GE.U32.AND P5, PT, R2, UR4, PT ;  /* 0x0000000402007c0c */ /* 0x000fe4000bfa6070 */
[----:B------:R-:W-:Y:S02]  /*8cd0*/  LOP3.LUT R0, R0, 0x1, RZ, 0xc0, !PT ;  /* 0x0000000100007812 */ /* 0x000fe400078ec0ff */
[----:B------:R-:W-:Y:S02]  /*8ce0*/  LOP3.LUT R5, R5, 0x1, RZ, 0xc0, !PT ;  /* 0x0000000105057812 */ /* 0x000fe400078ec0ff */
[----:B------:R-:W-:-:S02]  /*8cf0*/  PRMT R14, RZ, 0x7610, R14 ;  /* 0x00007610ff0e7816 */ /* 0x000fc4000000000e */
[----:B0-----:R-:W-:Y:S02]  /*8d00*/  @P2 LEA R6, R7, R6, 0x18 ;  /* 0x0000000607062211 */ /* 0x001fe400078ec0ff */
[----:B------:R-:W-:Y:S02]  /*8d10*/  SEL R7, RZ, 0x1, !P1 ;  /* 0x00000001ff077807 */ /* 0x000fe40004800000 */
[----:B------:R-:W-:Y:S01]  /*8d20*/  ISETP.GE.U32.AND.EX P1, PT, R3, UR5, PT, P5 ;  /* 0x0000000503007c0c */ /* 0x000fe2000bf26150 */
[----:B------:R0:W-:Y:S01]  /*8d30*/  @P2 SYNCS.ARRIVE.TRANS64.A1T0 RZ, [R6+URZ+0x38], RZ ;  /* 0x000038ff06ff29a7 */ /* 0x0001e2000810003f */
[----:B------:R-:W-:-:S04]  /*8d40*/  ISETP.NE.U32.AND P2, PT, R0, 0x1, PT ;  /* 0x000000010000780c */ /* 0x000fc80003f45070 */
[----:B------:R-:W-:Y:S01]  /*8d50*/  ISETP.GT.U32.AND P2, PT, R16, 0x1, !P2 ;  /* 0x000000011000780c */ /* 0x000fe20005744070 */
[----:B0-----:R-:W-:-:S03]  /*8d60*/  IMAD.MOV.U32 R6, RZ, RZ, -0x1 ;  /* 0xffffffffff067424 */ /* 0x001fc600078e00ff */
[----:B------:R-:W-:-:S04]  /*8d70*/  SEL R0, RZ, 0x1, !P2 ;  /* 0x00000001ff007807 */ /* 0x000fc80005000000 */
[----:B------:R-:W-:Y:S02]  /*8d80*/  LOP3.LUT R12, R0, R12, R7, 0x96, !PT ;  /* 0x0000000c000c7212 */ /* 0x000fe400078e9607 */
[----:B------:R-:W-:Y:S01]  /*8d90*/  PRMT R0, RZ, 0x7610, R0 ;  /* 0x00007610ff007816 */ /* 0x000fe20000000000 */
[----:B------:R-:W-:Y:S06]  /*8da0*/  @P1 BRA `(.L_x_178) ;  /* 0x00000004004c1947 */ /* 0x000fec0003800000 */
[----:B------:R-:W-:Y:S01]  /*8db0*/  ULDC.64 UR4, c[0x0][0x628] ;  /* 0x00018a0000047ab9 */ /* 0x000fe20000000a00 */
[----:B------:R-:W0:Y:S01]  /*8dc0*/  S2R R15, SR_CTAID.X ;  /* 0x00000000000f7919 */ /* 0x000e220000002500 */
[----:B------:R-:W-:Y:S01]  /*8dd0*/  ISETP.NE.U32.AND P1, PT, RZ, UR4, PT ;  /* 0x00000004ff007c0c */ /* 0x000fe2000bf25070 */
[----:B------:R-:W-:Y:S01]  /*8de0*/  ULDC UR7, c[0x0][0x630] ;  /* 0x00018c0000077ab9 */ /* 0x000fe20000000800 */
[----:B------:R-:W-:Y:S01]  /*8df0*/  IMAD.MOV.U32 R6, RZ, RZ, R2 ;  /* 0x000000ffff067224 */ /* 0x000fe200078e0002 */
[----:B------:R-:W1:Y:S01]  /*8e00*/  S2R R0, SR_CTAID.Y ;  /* 0x0000000000007919 */ /* 0x000e620000002600 */
[----:B------:R-:W-:Y:S01]  /*8e10*/  ISETP.NE.AND.EX P1, PT, RZ, UR5, PT, P1 ;  /* 0x00000005ff007c0c */ /* 0x000fe2000bf25310 */
[----:B------:R-:W-:-:S12]  /*8e20*/  IMAD.MOV.U32 R7, RZ, RZ, R3 ;  /* 0x000000ffff077224 */ /* 0x000fd800078e0003 */
[----:B------:R-:W-:Y:S05]  /*8e30*/  @!P1 BRA `(.L_x_179) ;  /* 0x0000000000289947 */ /* 0x000fea0003800000 */
[----:B------:R-:W-:Y:S02]  /*8e40*/  ULDC UR6, c[0x0][0x634] ;  /* 0x00018d0000067ab9 */ /* 0x000fe40000000800 */
[----:B------:R-:W-:-:S05]  /*8e50*/  IADD3 R11, P1, R2, UR6, RZ ;  /* 0x00000006020b7c10 */ /* 0x000fca000ff3e0ff */
[----:B------:R-:W-:-:S04]  /*8e60*/  IMAD.X R19, RZ, RZ, R3, P1 ;  /* 0x000000ffff137224 */ /* 0x000fc800008e0603 */
[----:B------:R-:W-:-:S04]  /*8e70*/  IMAD.WIDE.U32 R8, R19, UR4, RZ ;  /* 0x0000000413087c25 */ /* 0x000fc8000f8e00ff */
[----:B------:R-:W-:-:S04]  /*8e80*/  IMAD.WIDE.U32 R8, P1, R11, UR5, R8 ;  /* 0x000000050b087c25 */ /* 0x000fc8000f820008 */
[----:B------:R-:W-:-:S04]  /*8e90*/  IMAD.WIDE.U32 R10, R11, UR4, RZ ;  /* 0x000000040b0a7c25 */ /* 0x000fc8000f8e00ff */
[----:B------:R-:W-:Y:S01]  /*8ea0*/  IMAD.X R7, RZ, RZ, RZ, P1 ;  /* 0x000000ffff077224 */ /* 0x000fe200008e06ff */
[----:B------:R-:W-:Y:S01]  /*8eb0*/  IADD3 RZ, P1, R11, R8, RZ ;  /* 0x000000080bff7210 */ /* 0x000fe20007f3e0ff */
[----:B------:R-:W-:-:S04]  /*8ec0*/  IMAD.MOV.U32 R6, RZ, RZ, R9 ;  /* 0x000000ffff067224 */ /* 0x000fc800078e0009 */
[----:B------:R-:W-:-:S08]  /*8ed0*/  IMAD.WIDE.U32.X R6, R19, UR5, R6, P1 ;  /* 0x0000000513067c25 */ /* 0x000fd000088e0406 */
.L_x_179:
[--C-:B------:R-:W-:Y:S01]  /*8ee0*/  SHF.R.U64 R10, R6, UR7, R7.reuse ;  /* 0x00000007060a7c19 */ /* 0x100fe20008001207 */
[----:B------:R-:W-:Y:S01]  /*8ef0*/  ULDC.64 UR4, c[0x0][0x620] ;  /* 0x0001880000047ab9 */ /* 0x000fe20000000a00 */
[----:B------:R-:W-:Y:S01]  /*8f00*/  SHF.R.U32.HI R6, RZ, UR7, R7 ;  /* 0x00000007ff067c19 */ /* 0x000fe20008011607 */
[----:B------:R-:W2:Y:S01]  /*8f10*/  LDC R22, c[0x0][0x144] ;  /* 0x00005100ff167b82 */ /* 0x000ea20000000800 */
[----:B------:R-:W-:Y:S01]  /*8f20*/  IADD3 R9, P1, RZ, -R10, RZ ;  /* 0x8000000aff097210 */ /* 0x000fe20007f3e0ff */
[----:B------:R-:W-:Y:S01]  /*8f30*/  ULDC.64 UR8, c[0x0][0x640] ;  /* 0x0001900000087ab9 */ /* 0x000fe20000000a00 */
[----:B0-----:R-:W-:Y:S01]  /*8f40*/  I2FP.F32.U32 R11, R15 ;  /* 0x0000000f000b7245 */ /* 0x001fe20000201000 */
[----:B------:R-:W-:Y:S02]  /*8f50*/  ULDC UR6, c[0x0][0x608] ;  /* 0x0001820000067ab9 */ /* 0x000fe40000000800 */
[----:B------:R-:W-:Y:S01]  /*8f60*/  IMAD.X R6, RZ, RZ, ~R6, P1 ;  /* 0x000000ffff067224 */ /* 0x000fe200008e0e06 */
[----:B------:R-:W-:Y:S01]  /*8f70*/  ISETP.NE.U32.AND P1, PT, RZ, UR8, PT ;  /* 0x00000008ff007c0c */ /* 0x000fe2000bf25070 */
[----:B------:R-:W0:Y:S02]  /*8f80*/  LDC R19, c[0x0][0x148] ;  /* 0x00005200ff137b82 */ /* 0x000e240000000800 */
[----:B------:R-:W-:Y:S01]  /*8f90*/  IMAD R8, R6, UR4, RZ ;  /* 0x0000000406087c24 */ /* 0x000fe2000f8e02ff */
[----:B------:R-:W-:Y:S01]  /*8fa0*/  ISETP.NE.AND.EX P1, PT, RZ, UR9, PT, P1 ;  /* 0x00000009ff007c0c */ /* 0x000fe2000bf25310 */
[----:B------:R-:W-:Y:S01]  /*8fb0*/  IMAD.WIDE.U32 R6, R9, UR4, R2 ;  /* 0x0000000409067c25 */ /* 0x000fe2000f8e0002 */
[----:B------:R-:W-:-:S03]  /*8fc0*/  ULDC UR4, c[0x0][0x150] ;  /* 0x0000540000047ab9 */ /* 0x000fc60000000800 */
[----:B------:R-:W-:Y:S02]  /*8fd0*/  IMAD R9, R9, UR5, R8 ;  /* 0x0000000509097c24 */ /* 0x000fe4000f8e0208 */
[----:B------:R-:W-:Y:S01]  /*8fe0*/  FMUL R8, R11, UR4 ;  /* 0x000000040b087c20 */ /* 0x000fe20008400000 */
[----:B------:R-:W-:Y:S01]  /*8ff0*/  ULDC UR4, c[0x0][0x618] ;  /* 0x0001860000047ab9 */ /* 0x000fe20000000800 */
[----:B------:R-:W-:Y:S01]  /*9000*/  ULDC UR5, c[0x0][0x154] ;  /* 0x0000550000057ab9 */ /* 0x000fe20000000800 */
[----:B------:R-:W-:-:S03]  /*9010*/  IMAD.IADD R7, R7, 0x1, R9 ;  /* 0x0000000107077824 */ /* 0x000fc600078e0209 */
[----:B------:R-:W3:Y:S02]  /*9020*/  F2I.U32.TRUNC.NTZ R8, R8 ;  /* 0x0000000800087305 */ /* 0x000ee4000020f000 */
[----:B------:R-:W-:Y:S02]  /*9030*/  SHF.R.U64 R11, R6, UR4, R7 ;  /* 0x00000004060b7c19 */ /* 0x000fe40008001207 */
[----:B-1----:R-:W-:-:S05]  /*9040*/  I2FP.F32.U32 R6, R0 ;  /* 0x0000000000067245 */ /* 0x002fca0000201000 */
[----:B------:R-:W-:Y:S01]  /*9050*/  FMUL R21, R6, UR5 ;  /* 0x0000000506157c20 */ /* 0x000fe20008400000 */
[----:B------:R-:W-:Y:S01]  /*9060*/  SHF.R.U32.HI R6, RZ, UR4, R7 ;  /* 0x00000004ff067c19 */ /* 0x000fe20008011607 */
[----:B------:R-:W-:-:S03]  /*9070*/  ULDC UR4, c[0x0][0x658] ;  /* 0x0001960000047ab9 */ /* 0x000fc60000000800 */
[--C-:B------:R-:W-:Y:S01]  /*9080*/  SHF.R.U64 R20, R11, UR6, R6.reuse ;  /* 0x000000060b147c19 */ /* 0x100fe20008001206 */
[----:B------:R-:W1:Y:S01]  /*9090*/  F2I.U32.TRUNC.NTZ R21, R21 ;  /* 0x0000001500157305 */ /* 0x000e62000020f000 */
[----:B------:R-:W-:Y:S01]  /*90a0*/  SHF.R.U32.HI R7, RZ, UR6, R6 ;  /* 0x00000006ff077c19 */ /* 0x000fe20008011606 */
[----:B---3--:R-:W-:-:S03]  /*90b0*/  IMAD.MOV R8, RZ, RZ, -R8 ;  /* 0x000000ffff087224 */ /* 0x008fc600078e0a08 */
[----:B------:R-:W-:Y:S01]  /*90c0*/  SHF.R.U64 R18, R20, UR4, R7 ;  /* 0x0000000414127c19 */ /* 0x000fe20008001207 */
[----:B--2---:R-:W-:Y:S01]  /*90d0*/  IMAD R15, R22, R8, R15 ;  /* 0x00000008160f7224 */ /* 0x004fe200078e020f */
[----:B------:R-:W-:-:S03]  /*90e0*/  SHF.R.U32.HI R23, RZ, UR4, R7 ;  /* 0x00000004ff177c19 */ /* 0x000fc60008011607 */
[----:B------:R-:W-:Y:S02]  /*90f0*/  IMAD.MOV.U32 R6, RZ, RZ, R18 ;  /* 0x000000ffff067224 */ /* 0x000fe400078e0012 */
[----:B------:R-:W-:Y:S01]  /*9100*/  IMAD.MOV.U32 R7, RZ, RZ, R23 ;  /* 0x000000ffff077224 */ /* 0x000fe200078e0017 */
[----:B-1----:R-:W-:Y:S06]  /*9110*/  @!P1 BRA `(.L_x_180) ;  /* 0x0000000000289947 */ /* 0x002fec0003800000 */
[----:B------:R-:W-:Y:S02]  /*9120*/  ULDC UR4, c[0x0][0x64c] ;  /* 0x0001930000047ab9 */ /* 0x000fe40000000800 */
[----:B------:R-:W-:-:S05]  /*9130*/  IADD3 R7, P1, R18, UR4, RZ ;  /* 0x0000000412077c10 */ /* 0x000fca000ff3e0ff */
[----:B------:R-:W-:-:S04]  /*9140*/  IMAD.X R23, RZ, RZ, R23, P1 ;  /* 0x000000ffff177224 */ /* 0x000fc800008e0617 */
[----:B------:R-:W-:-:S04]  /*9150*/  IMAD.WIDE.U32 R8, R23, UR8, RZ ;  /* 0x0000000817087c25 */ /* 0x000fc8000f8e00ff */
[----:B------:R-:W-:-:S04]  /*9160*/  IMAD.WIDE.U32 R8, P1, R7, UR9, R8 ;  /* 0x0000000907087c25 */ /* 0x000fc8000f820008 */
[----:B------:R-:W-:-:S04]  /*9170*/  IMAD.WIDE.U32 R6, R7, UR8, RZ ;  /* 0x0000000807067c25 */ /* 0x000fc8000f8e00ff */
[----:B------:R-:W-:Y:S01]  /*9180*/  IMAD.MOV.U32 R6, RZ, RZ, R9 ;  /* 0x000000ffff067224 */ /* 0x000fe200078e0009 */
[----:B------:R-:W-:Y:S01]  /*9190*/  IADD3 RZ, P2, R7, R8, RZ ;  /* 0x0000000807ff7210 */ /* 0x000fe20007f5e0ff */
[----:B------:R-:W-:-:S04]  /*91a0*/  IMAD.X R7, RZ, RZ, RZ, P1 ;  /* 0x000000ffff077224 */ /* 0x000fc800008e06ff */
[----:B------:R-:W-:-:S08]  /*91b0*/  IMAD.WIDE.U32.X R6, R23, UR9, R6, P2 ;  /* 0x0000000917067c25 */ /* 0x000fd000090e0406 */
.L_x_180:
[----:B------:R-:W-:Y:S01]  /*91c0*/  ULDC UR4, c[0x0][0x648] ;  /* 0x0001920000047ab9 */ /* 0x000fe20000000800 */
[----:B------:R-:W-:Y:S01]  /*91d0*/  LOP3.LUT R20, R20, UR17, RZ, 0xc0, !PT ;  /* 0x0000001114147c12 */ /* 0x000fe2000f8ec0ff */
[----:B------:R-:W-:Y:S01]  /*91e0*/  IMAD.MOV R21, RZ, RZ, -R21 ;  /* 0x000000ffff157224 */ /* 0x000fe200078e0a15 */
[----:B------:R-:W-:Y:S01]  /*91f0*/  SHF.R.U64 R7, R6, UR4, R7 ;  /* 0x0000000406077c19 */ /* 0x000fe20008001207 */
[----:B------:R-:W-:Y:S01]  /*9200*/  ULDC UR4, c[0x0][0x638] ;  /* 0x00018e0000047ab9 */ /* 0x000fe20000000800 */
[----:B------:R-:W-:Y:S01]  /*9210*/  ULDC UR5, c[0x0][0x610] ;  /* 0x0001840000057ab9 */ /* 0x000fe20000000800 */
[----:B0-----:R-:W-:Y:S02]  /*9220*/  @P3 IMAD R15, R19, R21, R0 ;  /* 0x00000015130f3224 */ /* 0x001fe400078e0200 */
[----:B------:R-:W-:Y:S02]  /*9230*/  IMAD.MOV R9, RZ, RZ, -R7 ;  /* 0x000000ffff097224 */ /* 0x000fe400078e0a07 */
[----:B------:R-:W-:Y:S01]  /*9240*/  IMAD R20, R7, UR18, R20 ;  /* 0x0000001207147c24 */ /* 0x000fe2000f8e0214 */
[----:B------:R-:W-:Y:S01]  /*9250*/  LOP3.LUT R7, R11, UR16, RZ, 0xc0, !PT ;  /* 0x000000100b077c12 */ /* 0x000fe2000f8ec0ff */
[----:B------:R-:W-:Y:S01]  /*9260*/  IMAD R18, R9, UR4, R18 ;  /* 0x0000000409127c24 */ /* 0x000fe2000f8e0212 */
[----:B------:R-:W-:Y:S01]  /*9270*/  ULDC UR4, c[0x0][0x600] ;  /* 0x0001800000047ab9 */ /* 0x000fe20000000800 */
[----:B------:R-:W-:-:S02]  /*9280*/  IMAD R11, R20, UR5, R15 ;  /* 0x00000005140b7c24 */ /* 0x000fc4000f8e020f */
[----:B------:R-:W-:Y:S02]  /*9290*/  IMAD R18, R18, UR4, R7 ;  /* 0x0000000412127c24 */ /* 0x000fe4000f8e0207 */
[----:B------:R-:W-:Y:S02]  /*92a0*/  IMAD.MOV.U32 R0, RZ, RZ, 0x1 ;  /* 0x00000001ff007424 */ /* 0x000fe400078e00ff */
[----:B------:R-:W-:Y:S01]  /*92b0*/  IMAD.MOV.U32 R6, RZ, RZ, R10 ;  /* 0x000000ffff067224 */ /* 0x000fe200078e000a */
[----:B------:R-:W-:Y:S02]  /*92c0*/  SEL R15, R18, R11, !P3 ;  /* 0x0000000b120f7207 */ /* 0x000fe40005800000 */
[----:B------:R-:W-:-:S07]  /*92d0*/  SEL R11, R11, R18, !P3 ;  /* 0x000000120b0b7207 */ /* 0x000fce0005800000 */
.L_x_178:
[----:B------:R-:W-:Y:S05]  /*92e0*/  BSYNC B1 ;  /* 0x0000000000017941 */ /* 0x000fea0003800000 */
.L_x_177:
[----:B------:R-:W-:-:S13]  /*92f0*/  LOP3.LUT P1, RZ, R0, 0xff, RZ, 0xc0, !PT ;  /* 0x000000ff00ff7812 */ /* 0x000fda000782c0ff */
[----:B------:R-:W-:Y:S05]  /*9300*/  @P1 BRA `(.L_x_181) ;  /* 0xfffffff400481947 */ /* 0x000fea000383ffff */
[----:B------:R-:W-:Y:S05]  /*9310*/  BSYNC B0 ;  /* 0x0000000000007941 */ /* 0x000fea0003800000 */
.L_x_169:
[----:B------:R-:W-:-:S03]  /*9320*/  UMOV UR4, 0xffffffff ;  /* 0xffffffff00047882 */ /* 0x000fc60000000000 */
[----:B------:R-:W-:Y:S05]  /*9330*/  BRA.DIV UR4, `(.L_x_182) ;  /* 0x0000000204d47947 */ /* 0x000fea000b800000 */
[----:B------:R-:W-:-:S13]  /*9340*/  ELECT P0, URZ, PT ;  /* 0x00000000003f782f */ /* 0x000fda0003800000 */
.L_x_194:
[----:B------:R-:W-:Y:S04]  /*9350*/  BSSY B0, `(.L_x_183) ;  /* 0x0000019000007945 */ /* 0x000fe80003800000 */
[----:B------:R-:W-:Y:S05]  /*9360*/  @!P0 BRA `(.L_x_184) ;  /* 0x00000000005c8947 */ /* 0x000fea0003800000 */
[----:B------:R-:W-:-:S04]  /*9370*/  LOP3.LUT R4, R4, 0x2, RZ, 0xfc, !PT ;  /* 0x0000000204047812 */ /* 0x000fc800078efcff */
[----:B------:R-:W-:-:S13]  /*9380*/  ISETP.NE.AND P0, PT, R4, 0x3, PT ;  /* 0x000000030400780c */ /* 0x000fda0003f05270 */
[----:B------:R-:W-:Y:S05]  /*9390*/  @!P0 BRA `(.L_x_185) ;  /* 0x0000000000048947 */ /* 0x000fea0003800000 */
[----:B------:R-:W-:Y:S01]  /*93a0*/  BPT.TRAP 0x1 ;  /* 0x000000040000795c */ /* 0x000fe20000300000 */
.L_x_185:
[----:B------:R-:W0:Y:S01]  /*93b0*/  S2R R3, SR_CgaCtaId ;  /* 0x0000000000037919 */ /* 0x000e220000008800 */
[----:B------:R-:W-:Y:S02]  /*93c0*/  MOV R0, 0x400 ;  /* 0x0000040000007802 */ /* 0x000fe40000000f00 */
[----:B------:R-:W-:Y:S02]  /*93d0*/  SHF.L.U32 R2, R12, 0x1f, RZ ;  /* 0x0000001f0c027819 */ /* 0x000fe400000006ff */
[----:B0-----:R-:W-:-:S05]  /*93e0*/  LEA R0, R3, R0, 0x18 ;  /* 0x0000000003007211 */ /* 0x001fca00078ec0ff */
[----:B------:R-:W-:-:S04]  /*93f0*/  VIADD R0, R0, 0x10 ;  /* 0x0000001000007836 */ /* 0x000fc80000000000 */
[C---:B------:R-:W-:Y:S02]  /*9400*/  IMAD R7, R5.reuse, 0x8, R0 ;  /* 0x0000000805077824 */ /* 0x040fe400078e0200 */
[----:B------:R-:W-:Y:S02]  /*9410*/  VIADD R5, R5, 0x1 ;  /* 0x0000000105057836 */ /* 0x000fe40000000000 */
[----:B------:R-:W0:Y:S03]  /*9420*/  SYNCS.PHASECHK.TRANS64.TRYWAIT P0, [R7+URZ], R2 ;  /* 0x00000002070075a7 */ /* 0x000e26000800017f */
[----:B------:R-:W-:-:S04]  /*9430*/  ISETP.NE.AND P1, PT, R5, 0x2, PT ;  /* 0x000000020500780c */ /* 0x000fc80003f25270 */
[----:B------:R-:W-:Y:S02]  /*9440*/  SEL R3, RZ, 0x1, P1 ;  /* 0x00000001ff037807 */ /* 0x000fe40000800000 */
[----:B------:R-:W-:Y:S02]  /*9450*/  SEL R5, R5, RZ, P1 ;  /* 0x000000ff05057207 */ /* 0x000fe40000800000 */
[----:B------:R-:W-:Y:S01]  /*9460*/  LOP3.LUT R3, R12, R3, RZ, 0x3c, !PT ;  /* 0x000000030c037212 */ /* 0x000fe200078e3cff */
[----:B0-----:R-:W-:Y:S06]  /*9470*/  @!P0 BRA `(.L_x_186) ;  /* 0x0000000000a88947 */ /* 0x001fec0003800000 */
.L_x_195:
[----:B------:R-:W-:Y:S01]  /*9480*/  IMAD R5, R5, 0x8, R0 ;  /* 0x0000000805057824 */ /* 0x000fe200078e0200 */
[----:B------:R-:W-:-:S07]  /*9490*/  SHF.L.U32 R0, R3, 0x1f, RZ ;  /* 0x0000001f03007819 */ /* 0x000fce00000006ff */
.L_x_187:
[----:B-1----:R1:W2:Y:S02]  /*94a0*/  SYNCS.PHASECHK.TRANS64.TRYWAIT P0, [R5+URZ], R0 ;  /* 0x00000000050075a7 */ /* 0x0022a4000800017f */
[----:B--2---:R-:W-:Y:S05]  /*94b0*/  @!P0 NANOSLEEP.SYNCS 0x989680 ;  /* 0x009896800000895d */ /* 0x004fea0003900000 */
[----:B------:R-:W2:Y:S02]  /*94c0*/  @!P0 SYNCS.PHASECHK.TRANS64 P0, [R5+URZ], R0 ;  /* 0x00000000050085a7 */ /* 0x000ea4000800007f */
[----:B--2---:R-:W-:Y:S05]  /*94d0*/  @!P0 BRA `(.L_x_187) ;  /* 0xfffffffc00f08947 */ /* 0x004fea000383ffff */
.L_x_184:
[----:B------:R-:W-:Y:S05]  /*94e0*/  BSYNC B0 ;  /* 0x0000000000007941 */ /* 0x000fea0003800000 */
.L_x_183:
[----:B------:R-:W-:Y:S05]  /*94f0*/  EXIT ;  /* 0x000000000000794d */ /* 0x000fea0003800000 */
.L_x_17:
[----:B-1----:R-:W-:-:S04]  /*9500*/  IMAD.U32 R11, RZ, RZ, UR6 ;  /* 0x00000006ff0b7e24 */ /* 0x002fc8000f8e00ff */
[----:B------:R1:W4:Y:S03]  /*9510*/  SYNCS.PHASECHK.TRANS64.TRYWAIT P0, [R11+URZ], R10 ;  /* 0x0000000a0b0075a7 */ /* 0x000326000800017f */
[----:B----4-:R-:W-:Y:S05]  /*9520*/  @!P0 NANOSLEEP.SYNCS 0x989680 ;  /* 0x009896800000895d */ /* 0x010fea0003900000 */
[----:B------:R-:W4:Y:S02]  /*9530*/  @!P0 SYNCS.PHASECHK.TRANS64 P0, [R11+URZ], R10 ;  /* 0x0000000a0b0085a7 */ /* 0x000f24000800007f */
[----:B----4-:R-:W-:Y:S05]  /*9540*/  @!P0 BRA `(.L_x_17) ;  /* 0xfffffffc00ec8947 */ /* 0x010fea000383ffff */
[----:B------:R-:W-:Y:S05]  /*9550*/  BRA `(.L_x_16) ;  /* 0xffffff7c00ec7947 */ /* 0x000fea000383ffff */
.L_x_23:
[----:B-1----:R-:W-:-:S04]  /*9560*/  IMAD.U32 R12, RZ, RZ, UR14 ;  /* 0x0000000eff0c7e24 */ /* 0x002fc8000f8e00ff */
[----:B------:R1:W4:Y:S03]  /*9570*/  SYNCS.PHASECHK.TRANS64.TRYWAIT P0, [R12+URZ], R11 ;  /* 0x0000000b0c0075a7 */ /* 0x000326000800017f */
[----:B----4-:R-:W-:Y:S05]  /*9580*/  @!P0 NANOSLEEP.SYNCS 0x989680 ;  /* 0x009896800000895d */ /* 0x010fea0003900000 */
[----:B------:R-:W4:Y:S02]  /*9590*/  @!P0 SYNCS.PHASECHK.TRANS64 P0, [R12+URZ], R11 ;  /* 0x0000000b0c0085a7 */ /* 0x000f24000800007f */
[----:B----4-:R-:W-:Y:S05]  /*95a0*/  @!P0 BRA `(.L_x_23) ;  /* 0xfffffffc00ec8947 */ /* 0x010fea000383ffff */
[----:B------:R-:W-:Y:S05]  /*95b0*/  BRA `(.L_x_22) ;  /* 0xffffff8800a07947 */ /* 0x000fea000383ffff */
.L_x_170:
[----:B------:R-:W-:Y:S01]  /*95c0*/  BSSY B1, `(.L_x_188) ;  /* 0x0000006000017945 */ /* 0x000fe20003800000 */
[----:B------:R-:W-:-:S07]  /*95d0*/  IMAD.MOV.U32 R0, RZ, RZ, -0x1 ;  /* 0xffffffffff007424 */ /* 0x000fce00078e00ff */
[----:B------:R-:W-:Y:S05]  /*95e0*/  WARPSYNC.COLLECTIVE R0, `(.L_x_189) ;  /* 0x00000000000c7348 */ /* 0x000fea0003c00000 */
[----:B------:R-:W-:Y:S02]  /*95f0*/  ELECT P1, UR62, PT ;  /* 0x00000000003e782f */ /* 0x000fe40003820000 */
[----:B------:R-:W-:Y:S01]  /*9600*/  MOV R0, UR62 ;  /* 0x0000003e00007c02 */ /* 0x000fe20008000f00 */
[----:B------:R-:W-:Y:S10]  /*9610*/  ENDCOLLECTIVE ;  /* 0x000000000000791b */ /* 0x000ff40003800000 */
.L_x_189:
[----:B------:R-:W-:Y:S05]  /*9620*/  BSYNC B1 ;  /* 0x0000000000017941 */ /* 0x000fea0003800000 */
.L_x_188:
[----:B------:R-:W-:Y:S05]  /*9630*/  BRA `(.L_x_190) ;  /* 0xfffffff000887947 */ /* 0x000fea000383ffff */
.L_x_173:
[----:B-1----:R1:W2:Y:S02]  /*9640*/  SYNCS.PHASECHK.TRANS64.TRYWAIT P1, [R18+URZ+0x10], R9 ;  /* 0x00001009120075a7 */ /* 0x0022a4000802017f */
[----:B--2---:R-:W-:Y:S05]  /*9650*/  @!P1 NANOSLEEP.SYNCS 0x989680 ;  /* 0x009896800000995d */ /* 0x004fea0003900000 */
[----:B------:R-:W2:Y:S02]  /*9660*/  @!P1 SYNCS.PHASECHK.TRANS64 P1, [R18+URZ+0x10], R9 ;  /* 0x00001009120095a7 */ /* 0x000ea4000802007f */
[----:B--2---:R-:W-:Y:S05]  /*9670*/  @!P1 BRA `(.L_x_173) ;  /* 0xfffffffc00f09947 */ /* 0x004fea000383ffff */
[----:B------:R-:W-:Y:S05]  /*9680*/  BRA `(.L_x_191) ;  /* 0xfffffff000bc7947 */ /* 0x000fea000383ffff */
.L_x_182:
[----:B------:R-:W-:Y:S01]  /*9690*/  BSSY B0, `(.L_x_192) ;  /* 0x0000006000007945 */ /* 0x000fe20003800000 */
[----:B------:R-:W-:-:S07]  /*96a0*/  IMAD.MOV.U32 R0, RZ, RZ, -0x1 ;  /* 0xffffffffff007424 */ /* 0x000fce00078e00ff */
[----:B------:R-:W-:Y:S05]  /*96b0*/  WARPSYNC.COLLECTIVE R0, `(.L_x_193) ;  /* 0x00000000000c7348 */ /* 0x000fea0003c00000 */
[----:B------:R-:W-:Y:S02]  /*96c0*/  ELECT P1, UR62, PT ;  /* 0x00000000003e782f */ /* 0x000fe40003820000 */
[----:B------:R-:W-:Y:S01]  /*96d0*/  MOV R0, UR62 ;  /* 0x0000003e00007c02 */ /* 0x000fe20008000f00 */
[----:B------:R-:W-:Y:S10]  /*96e0*/  ENDCOLLECTIVE ;  /* 0x000000000000791b */ /* 0x000ff40003800000 */
.L_x_193:
[----:B------:R-:W-:Y:S05]  /*96f0*/  BSYNC B0 ;  /* 0x0000000000007941 */ /* 0x000fea0003800000 */
.L_x_192:
[----:B------:R-:W-:Y:S01]  /*9700*/  PLOP3.LUT P0, PT, P1, PT, PT, 0x80, 0x0 ;  /* 0x000000000000781c */ /* 0x000fe20000f0f070 */
[----:B------:R-:W-:-:S12]  /*9710*/  BRA `(.L_x_194) ;  /* 0xfffffffc000c7947 */ /* 0x000fd8000383ffff */
.L_x_186:
[----:B0-----:R0:W1:Y:S02]  /*9720*/  SYNCS.PHASECHK.TRANS64.TRYWAIT P0, [R7+URZ], R2 ;  /* 0x00000002070075a7 */ /* 0x001064000800017f */
[----:B-1----:R-:W-:Y:S05]  /*9730*/  @!P0 NANOSLEEP.SYNCS 0x989680 ;  /* 0x009896800000895d */ /* 0x002fea0003900000 */
[----:B------:R-:W1:Y:S02]  /*9740*/  @!P0 SYNCS.PHASECHK.TRANS64 P0, [R7+URZ], R2 ;  /* 0x00000002070085a7 */ /* 0x000e64000800007f */
[----:B-1----:R-:W-:Y:S05]  /*9750*/  @!P0 BRA `(.L_x_186) ;  /* 0xfffffffc00f08947 */ /* 0x002fea000383ffff */
[----:B------:R-:W-:Y:S05]  /*9760*/  BRA `(.L_x_195) ;  /* 0xfffffffc00447947 */ /* 0x000fea000383ffff */
.L_x_196:
[----:B------:R-:W-:-:S00]  /*9770*/  BRA `(.L_x_196) ;  /* 0xfffffffc00fc7947 */ /* 0x000fc0000383ffff */
[----:B------:R-:W-:-:S00]  /*9780*/  NOP ;  /* 0x0000000000007918 */ /* 0x000fc00000000000 */
[----:B------:R-:W-:-:S00]  /*9790*/  NOP ;  /* 0x0000000000007918 */ /* 0x000fc00000000000 */
[----:B------:R-:W-:-:S00]  /*97a0*/  NOP ;  /* 0x0000000000007918 */ /* 0x000fc00000000000 */
[----:B------:R-:W-:-:S00]  /*97b0*/  NOP ;  /* 0x0000000000007918 */ /* 0x000fc00000000000 */
[----:B------:R-:W-:-:S00]  /*97c0*/  NOP ;  /* 0x0000000000007918 */ /* 0x000fc00000000000 */
[----:B------:R-:W-:-:S00]  /*97d0*/  NOP ;  /* 0x0000000000007918 */ /* 0x000fc00000000000 */
[----:B------:R-:W-:-:S00]  /*97e0*/  NOP ;  /* 0x0000000000007918 */ /* 0x000fc00000000000 */
[----:B------:R-:W-:-:S00]  /*97f0*/  NOP ;  /* 0x0000000000007918 */ /* 0x000fc00000000000 */
.L_x_197:


//--------------------- .nv.shared._ZN7cutlass13device_kernelINS_4gemm6kernel13GemmUniversalIN4cute5tupleIJiiiiEEENS1_10collective13CollectiveMmaINS1_37MainloopSm90TmaGmmaWarpSpecializedFP8ILi2ENS5_IJNS4_1CILi1EEESB_SB_EEENS1_35KernelTmaWarpSpecializedCooperativeEEENS5_IJNSA_ILi256EEENSA_ILi64EEENSA_ILi128EEEEEENS_12float_e4m3_tENS5_IJlSB_lEEESJ_SK_NS4_8TiledMMAINS4_8MMA_AtomIJNS4_4SM904GMMA30MMA_64x64x32_F32E4M3E4M3_SS_TNILNSO_7ScaleInE1ELSQ_1EEEEEENS4_6LayoutINS5_IJNSA_ILi2EEESB_SB_EEENS5_IJSB_NSA_ILi0EEESW_EEEEENS5_IJNS4_10UnderscoreESZ_SZ_EEEEENS4_13SM90_TMA_LOADENS4_14ComposedLayoutINS4_7SwizzleILi3ELi4ELi3EEENS4_18smem_ptr_flag_bitsILi8EEENST_INS5_IJNSA_ILi8EEESH_EEENS5_IJSH_SB_EEEEEEEvNS4_8identityES12_S1C_vS1D_EENS_8epilogue10collective6detail29Sm90TmaWarpSpecializedAdapterINS1G_15DefaultEpilogueISJ_SK_SK_NS1F_6thread17LinearCombinationISJ_Li1EffLNS1K_9ScaleType4KindE0ELNS_15FloatRoundStyleE2ESJ_EENS1_15EpilogueDefaultEEEEEvvEEEEvNT_6ParamsE --------------------------
	.section	.nv.shared._ZN7cutlass13device_kernelINS_4gemm6kernel13GemmUniversalIN4cute5tupleIJiiiiEEENS1_10collective13CollectiveMmaINS1_37MainloopSm90TmaGmmaWarpSpecializedFP8ILi2ENS5_IJNS4_1CILi1EEESB_SB_EEENS1_35KernelTmaWarpSpecializedCooperativeEEENS5_IJNSA_ILi256EEENSA_ILi64EEENSA_ILi128EEEEEENS_12float_e4m3_tENS5_IJlSB_lEEESJ_SK_NS4_8TiledMMAINS4_8MMA_AtomIJNS4_4SM904GMMA30MMA_64x64x32_F32E4M3E4M3_SS_TNILNSO_7ScaleInE1ELSQ_1EEEEEENS4_6LayoutINS5_IJNSA_ILi2EEESB_SB_EEENS5_IJSB_NSA_ILi0EEESW_EEEEENS5_IJNS4_10UnderscoreESZ_SZ_EEEEENS4_13SM90_TMA_LOADENS4_14ComposedLayoutINS4_7SwizzleILi3ELi4ELi3EEENS4_18smem_ptr_flag_bitsILi8EEENST_INS5_IJNSA_ILi8EEESH_EEENS5_IJSH_SB_EEEEEEEvNS4_8identityES12_S1C_vS1D_EENS_8epilogue10collective6detail29Sm90TmaWarpSpecializedAdapterINS1G_15DefaultEpilogueISJ_SK_SK_NS1F_6thread17LinearCombinationISJ_Li1EffLNS1K_9ScaleType4KindE0ELNS_15FloatRoundStyleE2ESJ_EENS1_15EpilogueDefaultEEEEEvvEEEEvNT_6ParamsE,"aw",@nobits
	.sectionflags	@""
	.align	16
	.zero		1024


//--------------------- .nv.shared.reserved.0     --------------------------
	.section	.nv.shared.reserved.0,"aw",@nobits
	.weak		__nv_reservedSMEM_offset_0_alias
	.size		__nv_reservedSMEM_offset_0_alias, 0, 0
	.other		__nv_reservedSMEM_offset_0_alias,@"STO_CUDA_RESERVED_SHARED STV_DEFAULT"
__nv_reservedSMEM_offset_0_alias:
	.zero		0


//--------------------- .nv.global                --------------------------
	.section	.nv.global,"aw",@nobits
.nv.global:
	.type		_ZN40_INTERNAL_9b8227d5_4_k_cu_0c2010dd_206344cute1_E,@object
	.size		_ZN40_INTERNAL_9b8227d5_4_k_cu_0c2010dd_206344cute1_E,(_ZN40_INTERNAL_9b8227d5_4_k_cu_0c2010dd_206344cuda3std3__45__cpo6cbeginE - _ZN40_INTERNAL_9b8227d5_4_k_cu_0c2010dd_206344cute1_E)
_ZN40_INTERNAL_9b8227d5_4_k_cu_0c2010dd_206344cute1_E:
	.zero		1
	.type		_ZN40_INTERNAL_9b8227d5_4_k_cu_0c2010dd_206344cuda3std3__45__cpo6cbeginE,@object
	.size		_ZN40_INTERNAL_9b8227d5_4_k_cu_0c2010dd_206344cuda3std3__45__cpo6cbeginE,(_ZN40_INTERNAL_9b8227d5_4_k_cu_0c2010dd_206344cuda3std3__48in_placeE - _ZN40_INTERNAL_9b8227d5_4_k_cu_0c2010dd_206344cuda3std3__45__cpo6cbeginE)
_ZN40_INTERNAL_9b8227d5_4_k_cu_0c2010dd_206344cuda3std3__45__cpo6cbeginE:
	.zero		1
	.type		_ZN40_INTERNAL_9b8227d5_4_k_cu_0c2010dd_206344cuda3std3__48in_placeE,@object
	.size		_ZN40_INTERNAL_9b8227d5_4_k_cu_0c2010dd_206344cuda3std3__48in_placeE,(_ZN40_INTERNAL_9b8227d5_4_k_cu_0c2010dd_206344cuda3std6ranges3__45__cpo9iter_moveE - _ZN40_INTERNAL_9b8227d5_4_k_cu_0c2010dd_206344cuda3std3__48in_placeE)
_ZN40_INTERNAL_9b8227d5_4_k_cu_0c2010dd_206344cuda3std3__48in_placeE:
	.zero		1
	.type		_ZN40_INTERNAL_9b8227d5_4_k_cu_0c2010dd_206344cuda3std6ranges3__45__cpo9iter_moveE,@object
	.size		_ZN40_INTERNAL_9b8227d5_4_k_cu_0c2010dd_206344cuda3std6ranges3__45__cpo9iter_moveE,(_ZN40_INTERNAL_9b8227d5_4_k_cu_0c2010dd_206344cuda3std3__45__cpo5beginE - _ZN40_INTERNAL_9b8227d5_4_k_cu_0c2010dd_206344cuda3std6ranges3__45__cpo9iter_moveE)
_ZN40_INTERNAL_9b8227d5_4_k_cu_0c2010dd_206344cuda3std6ranges3__45__cpo9iter_moveE:
	.zero		1
	.type		_ZN40_INTERNAL_9b8227d5_4_k_cu_0c2010dd_206344cuda3std3__45__cpo5beginE,@object
	.size		_ZN40_INTERNAL_9b8227d5_4_k_cu_0c2010dd_206344cuda3std3__45__cpo5beginE,(_ZN40_INTERNAL_9b8227d5_4_k_cu_0c2010dd_206344cuda3std3__442_GLOBAL__N__9b8227d5_4_k_cu_0c2010dd_206346ignoreE - _ZN40_INTERNAL_9b8227d5_4_k_cu_0c2010dd_206344cuda3std3__45__cpo5beginE)
_ZN40_INTERNAL_9b8227d5_4_k_cu_0c2010dd_206344cuda3std3__45__cpo5beginE:
	.zero		1
	.type		_ZN40_INTERNAL_9b8227d5_4_k_cu_0c2010dd_206344cuda3std3__442_GLOBAL__N__9b8227d5_4_k_cu_0c2010dd_206346ignoreE,@object
	.size		_ZN40_INTERNAL_9b8227d5_4_k_cu_0c2010dd_206344cuda3std3__442_GLOBAL__N__9b8227d5_4_k_cu_0c2010dd_206346ignoreE,(_ZN40_INTERNAL_9b8227d5_4_k_cu_0c2010dd_206344cute7productE - _ZN40_INTERNAL_9b8227d5_4_k_cu_0c2010dd_206344cuda3std3__442_GLOBAL__N__9b8227d5_4_k_cu_0c2010dd_206346ignoreE)
_ZN40_INTERNAL_9b8227d5_4_k_cu_0c2010dd_206344cuda3std3__442_GLOBAL__N__9b8227d5_4_k_cu_0c2010dd_206346ignoreE:
	.zero		1
	.type		_ZN40_INTERNAL_9b8227d5_4_k_cu_0c2010dd_206344cute7productE,@object
	.size		_ZN40_INTERNAL_9b8227d5_4_k_cu_0c2010dd_206344cute7productE,(_ZN40_INTERNAL_9b8227d5_4_k_cu_0c2010dd_206344cuda3std3__45__cpo3endE - _ZN40_INTERNAL_9b8227d5_4_k_cu_0c2010dd_206344cute7productE)
_ZN40_INTERNAL_9b8227d5_4_k_cu_0c2010dd_206344cute7productE:
	.zero		1
	.type		_ZN40_INTERNAL_9b8227d5_4_k_cu_0c2010dd_206344cuda3std3__45__cpo3endE,@object
	.size		_ZN40_INTERNAL_9b8227d5_4_k_cu_0c2010dd_206344cuda3std3__45__cpo3endE,(_ZN40_INTERNAL_9b8227d5_4_k_cu_0c2010dd_206344cuda3std3__419piecewise_constructE - _ZN40_INTERNAL_9b8227d5_4_k_cu_0c2010dd_206344cuda3std3__45__cpo3endE)
_ZN40_INTERNAL_9b8227d5_4_k_cu_0c2010dd_206344cuda3std3__45__cpo3endE:
	.zero		1
	.type		_ZN40_INTERNAL_9b8227d5_4_k_cu_0c2010dd_206344cuda3std3__419piecewise_constructE,@object
	.size		_ZN40_INTERNAL_9b8227d5_4_k_cu_0c2010dd_206344cuda3std3__419piecewise_constructE,(_ZN40_INTERNAL_9b8227d5_4_k_cu_0c2010dd_206344cuda3std3__45__cpo4cendE - _ZN40_INTERNAL_9b8227d5_4_k_cu_0c2010dd_206344cuda3std3__419piecewise_constructE)
_ZN40_INTERNAL_9b8227d5_4_k_cu_0c2010dd_206344cuda3std3__419piecewise_constructE:
	.zero		1
	.type		_ZN40_INTERNAL_9b8227d5_4_k_cu_0c2010dd_206344cuda3std3__45__cpo4cendE,@object
	.size		_ZN40_INTERNAL_9b8227d5_4_k_cu_0c2010dd_206344cuda3std3__45__cpo4cendE,(_ZN40_INTERNAL_9b8227d5_4_k_cu_0c2010dd_206344cuda3std6ranges3__45__cpo4swapE - _ZN40_INTERNAL_9b8227d5_4_k_cu_0c2010dd_206344cuda3std3__45__cpo4cendE)
_ZN40_INTERNAL_9b8227d5_4_k_cu_0c2010dd_206344cuda3std3__45__cpo4cendE:
	.zero		1
	.type		_ZN40_INTERNAL_9b8227d5_4_k_cu_0c2010dd_206344cuda3std6ranges3__45__cpo4swapE,@object
	.size		_ZN40_INTERNAL_9b8227d5_4_k_cu_0c2010dd_206344cuda3std6ranges3__45__cpo4swapE,(.L_7 - _ZN40_INTERNAL_9b8227d5_4_k_cu_0c2010dd_206344cuda3std6ranges3__45__cpo4swapE)
_ZN40_INTERNAL_9b8227d5_4_k_cu_0c2010dd_206344cuda3std6ranges3__45__cpo4swapE:
	.zero		1
.L_7:


//--------------------- .nv.constant0._ZN7cutlass13device_kernelINS_4gemm6kernel13GemmUniversalIN4cute5tupleIJiiiiEEENS1_10collective13CollectiveMmaINS1_37MainloopSm90TmaGmmaWarpSpecializedFP8ILi2ENS5_IJNS4_1CILi1EEESB_SB_EEENS1_35KernelTmaWarpSpecializedCooperativeEEENS5_IJNSA_ILi256EEENSA_ILi64EEENSA_ILi128EEEEEENS_12float_e4m3_tENS5_IJlSB_lEEESJ_SK_NS4_8TiledMMAINS4_8MMA_AtomIJNS4_4SM904GMMA30MMA_64x64x32_F32E4M3E4M3_SS_TNILNSO_7ScaleInE1ELSQ_1EEEEEENS4_6LayoutINS5_IJNSA_ILi2EEESB_SB_EEENS5_IJSB_NSA_ILi0EEESW_EEEEENS5_IJNS4_10UnderscoreESZ_SZ_EEEEENS4_13SM90_TMA_LOADENS4_14ComposedLayoutINS4_7SwizzleILi3ELi4ELi3EEENS4_18smem_ptr_flag_bitsILi8EEENST_INS5_IJNSA_ILi8EEESH_EEENS5_IJSH_SB_EEEEEEEvNS4_8identityES12_S1C_vS1D_EENS_8epilogue10collective6detail29Sm90TmaWarpSpecializedAdapterINS1G_15DefaultEpilogueISJ_SK_SK_NS1F_6thread17LinearCombinationISJ_Li1EffLNS1K_9ScaleType4KindE0ELNS_15FloatRoundStyleE2ESJ_EENS1_15EpilogueDefaultEEEEEvvEEEEvNT_6ParamsE --------------------------
	.section	.nv.constant0._ZN7cutlass13device_kernelINS_4gemm6kernel13GemmUniversalIN4cute5tupleIJiiiiEEENS1_10collective13CollectiveMmaINS1_37MainloopSm90TmaGmmaWarpSpecializedFP8ILi2ENS5_IJNS4_1CILi1EEESB_SB_EEENS1_35KernelTmaWarpSpecializedCooperativeEEENS5_IJNSA_ILi256EEENSA_ILi64EEENSA_ILi128EEEEEENS_12float_e4m3_tENS5_IJlSB_lEEESJ_SK_NS4_8TiledMMAINS4_8MMA_AtomIJNS4_4SM904GMMA30MMA_64x64x32_F32E4M3E4M3_SS_TNILNSO_7ScaleInE1ELSQ_1EEEEEENS4_6LayoutINS5_IJNSA_ILi2EEESB_SB_EEENS5_IJSB_NSA_ILi0EEESW_EEEEENS5_IJNS4_10UnderscoreESZ_SZ_EEEEENS4_13SM90_TMA_LOADENS4_14ComposedLayoutINS4_7SwizzleILi3ELi4ELi3EEENS4_18smem_ptr_flag_bitsILi8EEENST_INS5_IJNSA_ILi8EEESH_EEENS5_IJSH_SB_EEEEEEEvNS4_8identityES12_S1C_vS1D_EENS_8epilogue10collective6detail29Sm90TmaWarpSpecializedAdapterINS1G_15DefaultEpilogueISJ_SK_SK_NS1F_6thread17LinearCombinationISJ_Li1EffLNS1K_9ScaleType4KindE0ELNS_15FloatRoundStyleE2ESJ_EENS1_15EpilogueDefaultEEEEEvvEEEEvNT_6ParamsE,"a",@progbits
	.sectionflags	@""
	.align	4
.nv.constant0._ZN7cutlass13device_kernelINS_4gemm6kernel13GemmUniversalIN4cute5tupleIJiiiiEEENS1_10collective13CollectiveMmaINS1_37MainloopSm90TmaGmmaWarpSpecializedFP8ILi2ENS5_IJNS4_1CILi1EEESB_SB_EEENS1_35KernelTmaWarpSpecializedCooperativeEEENS5_IJNSA_ILi256EEENSA_ILi64EEENSA_ILi128EEEEEENS_12float_e4m3_tENS5_IJlSB_lEEESJ_SK_NS4_8TiledMMAINS4_8MMA_AtomIJNS4_4SM904GMMA30MMA_64x64x32_F32E4M3E4M3_SS_TNILNSO_7ScaleInE1ELSQ_1EEEEEENS4_6LayoutINS5_IJNSA_ILi2EEESB_SB_EEENS5_IJSB_NSA_ILi0EEESW_EEEEENS5_IJNS4_10UnderscoreESZ_SZ_EEEEENS4_13SM90_TMA_LOADENS4_14ComposedLayoutINS4_7SwizzleILi3ELi4ELi3EEENS4_18smem_ptr_flag_bitsILi8EEENST_INS5_IJNSA_ILi8EEESH_EEENS5_IJSH_SB_EEEEEEEvNS4_8identityES12_S1C_vS1D_EENS_8epilogue10collective6detail29Sm90TmaWarpSpecializedAdapterINS1G_15DefaultEpilogueISJ_SK_SK_NS1F_6thread17LinearCombinationISJ_Li1EffLNS1K_9ScaleType4KindE0ELNS_15FloatRoundStyleE2ESJ_EENS1_15EpilogueDefaultEEEEEvvEEEEvNT_6ParamsE:
	.zero		1664


//--------------------- SYMBOLS --------------------------

	.type		.nv.reservedSmem.offset0,@object
	.size		.nv.reservedSmem.offset0,0x4
